//
// Generated by NVIDIA NVVM Compiler
//
// Compiler Build ID: CL-36424714
// Cuda compilation tools, release 13.0, V13.0.88
// Based on NVVM 20.0.0
//

.version 9.0
.target sm_100
.address_size 64

	// .globl	_Z20detectAABBCollisionsPK4AABBiPb

.visible .entry _Z20detectAABBCollisionsPK4AABBiPb(
	.param .u64 .ptr .align 1 _Z20detectAABBCollisionsPK4AABBiPb_param_0,
	.param .u32 _Z20detectAABBCollisionsPK4AABBiPb_param_1,
	.param .u64 .ptr .align 1 _Z20detectAABBCollisionsPK4AABBiPb_param_2
)
{
	.reg .pred 	%p<157>;
	.reg .b16 	%rs<12>;
	.reg .b32 	%r<63>;
	.reg .b32 	%f<133>;
	.reg .b64 	%rd<45>;

	ld.param.u64 	%rd22, [_Z20detectAABBCollisionsPK4AABBiPb_param_0];
	ld.param.u32 	%r39, [_Z20detectAABBCollisionsPK4AABBiPb_param_1];
	ld.param.u64 	%rd23, [_Z20detectAABBCollisionsPK4AABBiPb_param_2];
	cvta.to.global.u64 	%rd1, %rd23;
	cvta.to.global.u64 	%rd2, %rd22;
	mov.u32 	%r40, %ctaid.x;
	mov.u32 	%r41, %ntid.x;
	mov.u32 	%r42, %tid.x;
	mad.lo.s32 	%r1, %r40, %r41, %r42;
	setp.ge.s32 	%p23, %r1, %r39;
	@%p23 bra 	$L__BB0_85;
	setp.lt.s32 	%p24, %r1, 1;
	mov.b32 	%r56, 0;
	@%p24 bra 	$L__BB0_38;
	mul.wide.u32 	%rd24, %r1, 24;
	add.s64 	%rd3, %rd2, %rd24;
	mul.lo.s32 	%r2, %r39, %r1;
	min.s32 	%r46, %r1, %r39;
	max.s32 	%r3, %r46, 1;
	and.b32  	%r4, %r3, 3;
	setp.lt.s32 	%p25, %r46, 4;
	mov.b32 	%r56, 0;
	@%p25 bra 	$L__BB0_29;
	and.b32  	%r56, %r3, 2147483644;
	neg.s32 	%r51, %r56;
	add.s64 	%rd41, %rd2, 48;
	add.s64 	%rd5, %rd1, 3;
	mov.u32 	%r50, %r2;
$L__BB0_4:
	ld.global.f32 	%f1, [%rd3];
	ld.global.f32 	%f2, [%rd41+-36];
	setp.gtu.f32 	%p27, %f1, %f2;
	mov.pred 	%p146, 0;
	@%p27 bra 	$L__BB0_10;
	ld.global.f32 	%f3, [%rd3+12];
	ld.global.f32 	%f4, [%rd41+-48];
	setp.ltu.f32 	%p29, %f3, %f4;
	@%p29 bra 	$L__BB0_10;
	ld.global.f32 	%f5, [%rd3+4];
	ld.global.f32 	%f6, [%rd41+-32];
	setp.gtu.f32 	%p31, %f5, %f6;
	@%p31 bra 	$L__BB0_10;
	ld.global.f32 	%f7, [%rd3+16];
	ld.global.f32 	%f8, [%rd41+-44];
	setp.ltu.f32 	%p33, %f7, %f8;
	@%p33 bra 	$L__BB0_10;
	ld.global.f32 	%f9, [%rd3+8];
	ld.global.f32 	%f10, [%rd41+-28];
	setp.gtu.f32 	%p35, %f9, %f10;
	@%p35 bra 	$L__BB0_10;
	ld.global.f32 	%f11, [%rd3+20];
	ld.global.f32 	%f12, [%rd41+-40];
	setp.ge.f32 	%p146, %f11, %f12;
$L__BB0_10:
	cvt.s64.s32 	%rd25, %r50;
	add.s64 	%rd7, %rd5, %rd25;
	selp.u16 	%rs1, 1, 0, %p146;
	st.global.u8 	[%rd7+-3], %rs1;
	ld.global.f32 	%f13, [%rd3];
	ld.global.f32 	%f14, [%rd41+-12];
	setp.gtu.f32 	%p37, %f13, %f14;
	mov.pred 	%p147, 0;
	@%p37 bra 	$L__BB0_16;
	ld.global.f32 	%f15, [%rd3+12];
	ld.global.f32 	%f16, [%rd41+-24];
	setp.ltu.f32 	%p39, %f15, %f16;
	@%p39 bra 	$L__BB0_16;
	ld.global.f32 	%f17, [%rd3+4];
	ld.global.f32 	%f18, [%rd41+-8];
	setp.gtu.f32 	%p41, %f17, %f18;
	@%p41 bra 	$L__BB0_16;
	ld.global.f32 	%f19, [%rd3+16];
	ld.global.f32 	%f20, [%rd41+-20];
	setp.ltu.f32 	%p43, %f19, %f20;
	@%p43 bra 	$L__BB0_16;
	ld.global.f32 	%f21, [%rd3+8];
	ld.global.f32 	%f22, [%rd41+-4];
	setp.gtu.f32 	%p45, %f21, %f22;
	@%p45 bra 	$L__BB0_16;
	ld.global.f32 	%f23, [%rd3+20];
	ld.global.f32 	%f24, [%rd41+-16];
	setp.ge.f32 	%p147, %f23, %f24;
$L__BB0_16:
	selp.u16 	%rs2, 1, 0, %p147;
	st.global.u8 	[%rd7+-2], %rs2;
	ld.global.f32 	%f25, [%rd3];
	ld.global.f32 	%f26, [%rd41+12];
	setp.gtu.f32 	%p47, %f25, %f26;
	mov.pred 	%p148, 0;
	@%p47 bra 	$L__BB0_22;
	ld.global.f32 	%f27, [%rd3+12];
	ld.global.f32 	%f28, [%rd41];
	setp.ltu.f32 	%p49, %f27, %f28;
	@%p49 bra 	$L__BB0_22;
	ld.global.f32 	%f29, [%rd3+4];
	ld.global.f32 	%f30, [%rd41+16];
	setp.gtu.f32 	%p51, %f29, %f30;
	@%p51 bra 	$L__BB0_22;
	ld.global.f32 	%f31, [%rd3+16];
	ld.global.f32 	%f32, [%rd41+4];
	setp.ltu.f32 	%p53, %f31, %f32;
	@%p53 bra 	$L__BB0_22;
	ld.global.f32 	%f33, [%rd3+8];
	ld.global.f32 	%f34, [%rd41+20];
	setp.gtu.f32 	%p55, %f33, %f34;
	@%p55 bra 	$L__BB0_22;
	ld.global.f32 	%f35, [%rd3+20];
	ld.global.f32 	%f36, [%rd41+8];
	setp.ge.f32 	%p148, %f35, %f36;
$L__BB0_22:
	selp.u16 	%rs3, 1, 0, %p148;
	st.global.u8 	[%rd7+-1], %rs3;
	ld.global.f32 	%f37, [%rd3];
	ld.global.f32 	%f38, [%rd41+36];
	setp.gtu.f32 	%p57, %f37, %f38;
	mov.pred 	%p149, 0;
	@%p57 bra 	$L__BB0_28;
	ld.global.f32 	%f39, [%rd3+12];
	ld.global.f32 	%f40, [%rd41+24];
	setp.ltu.f32 	%p59, %f39, %f40;
	@%p59 bra 	$L__BB0_28;
	ld.global.f32 	%f41, [%rd3+4];
	ld.global.f32 	%f42, [%rd41+40];
	setp.gtu.f32 	%p61, %f41, %f42;
	@%p61 bra 	$L__BB0_28;
	ld.global.f32 	%f43, [%rd3+16];
	ld.global.f32 	%f44, [%rd41+28];
	setp.ltu.f32 	%p63, %f43, %f44;
	@%p63 bra 	$L__BB0_28;
	ld.global.f32 	%f45, [%rd3+8];
	ld.global.f32 	%f46, [%rd41+44];
	setp.gtu.f32 	%p65, %f45, %f46;
	@%p65 bra 	$L__BB0_28;
	ld.global.f32 	%f47, [%rd3+20];
	ld.global.f32 	%f48, [%rd41+32];
	setp.ge.f32 	%p149, %f47, %f48;
$L__BB0_28:
	selp.u16 	%rs4, 1, 0, %p149;
	st.global.u8 	[%rd7], %rs4;
	add.s32 	%r51, %r51, 4;
	add.s64 	%rd41, %rd41, 96;
	add.s32 	%r50, %r50, 4;
	setp.ne.s32 	%p66, %r51, 0;
	@%p66 bra 	$L__BB0_4;
$L__BB0_29:
	setp.eq.s32 	%p67, %r4, 0;
	@%p67 bra 	$L__BB0_38;
	add.s32 	%r55, %r56, %r2;
	neg.s32 	%r54, %r4;
	mul.wide.u32 	%rd26, %r56, 24;
	add.s64 	%rd27, %rd26, %rd2;
	add.s64 	%rd42, %rd27, 12;
	add.s32 	%r56, %r56, %r4;
$L__BB0_31:
	.pragma "nounroll";
	ld.global.f32 	%f49, [%rd3];
	ld.global.f32 	%f50, [%rd42];
	setp.gtu.f32 	%p69, %f49, %f50;
	mov.pred 	%p150, 0;
	@%p69 bra 	$L__BB0_37;
	ld.global.f32 	%f51, [%rd3+12];
	ld.global.f32 	%f52, [%rd42+-12];
	setp.ltu.f32 	%p71, %f51, %f52;
	@%p71 bra 	$L__BB0_37;
	ld.global.f32 	%f53, [%rd3+4];
	ld.global.f32 	%f54, [%rd42+4];
	setp.gtu.f32 	%p73, %f53, %f54;
	@%p73 bra 	$L__BB0_37;
	ld.global.f32 	%f55, [%rd3+16];
	ld.global.f32 	%f56, [%rd42+-8];
	setp.ltu.f32 	%p75, %f55, %f56;
	@%p75 bra 	$L__BB0_37;
	ld.global.f32 	%f57, [%rd3+8];
	ld.global.f32 	%f58, [%rd42+8];
	setp.gtu.f32 	%p77, %f57, %f58;
	@%p77 bra 	$L__BB0_37;
	ld.global.f32 	%f59, [%rd3+20];
	ld.global.f32 	%f60, [%rd42+-4];
	setp.ge.f32 	%p150, %f59, %f60;
$L__BB0_37:
	selp.u16 	%rs5, 1, 0, %p150;
	cvt.s64.s32 	%rd28, %r55;
	add.s64 	%rd29, %rd1, %rd28;
	st.global.u8 	[%rd29], %rs5;
	add.s32 	%r55, %r55, 1;
	add.s32 	%r54, %r54, 1;
	setp.ne.s32 	%p78, %r54, 0;
	add.s64 	%rd42, %rd42, 24;
	@%p78 bra 	$L__BB0_31;
$L__BB0_38:
	setp.ge.s32 	%p79, %r56, %r39;
	mul.wide.s32 	%rd30, %r1, 24;
	add.s64 	%rd12, %rd2, %rd30;
	@%p79 bra 	$L__BB0_48;
	setp.eq.s32 	%p80, %r1, %r56;
	@%p80 bra 	$L__BB0_47;
	mul.wide.u32 	%rd31, %r56, 24;
	add.s64 	%rd13, %rd2, %rd31;
	ld.global.f32 	%f61, [%rd12];
	ld.global.f32 	%f62, [%rd13+12];
	setp.gtu.f32 	%p82, %f61, %f62;
	mov.pred 	%p151, 0;
	@%p82 bra 	$L__BB0_46;
	ld.global.f32 	%f63, [%rd12+12];
	ld.global.f32 	%f64, [%rd13];
	setp.ltu.f32 	%p84, %f63, %f64;
	@%p84 bra 	$L__BB0_46;
	ld.global.f32 	%f65, [%rd12+4];
	ld.global.f32 	%f66, [%rd13+16];
	setp.gtu.f32 	%p86, %f65, %f66;
	@%p86 bra 	$L__BB0_46;
	ld.global.f32 	%f67, [%rd12+16];
	ld.global.f32 	%f68, [%rd13+4];
	setp.ltu.f32 	%p88, %f67, %f68;
	@%p88 bra 	$L__BB0_46;
	ld.global.f32 	%f69, [%rd12+8];
	ld.global.f32 	%f70, [%rd13+20];
	setp.gtu.f32 	%p90, %f69, %f70;
	@%p90 bra 	$L__BB0_46;
	ld.global.f32 	%f71, [%rd12+20];
	ld.global.f32 	%f72, [%rd13+8];
	setp.ge.f32 	%p151, %f71, %f72;
$L__BB0_46:
	selp.u16 	%rs6, 1, 0, %p151;
	mad.lo.s32 	%r47, %r39, %r1, %r56;
	cvt.s64.s32 	%rd32, %r47;
	add.s64 	%rd33, %rd1, %rd32;
	st.global.u8 	[%rd33], %rs6;
$L__BB0_47:
	add.s32 	%r56, %r56, 1;
$L__BB0_48:
	setp.ge.s32 	%p91, %r56, %r39;
	@%p91 bra 	$L__BB0_85;
	mul.lo.s32 	%r23, %r39, %r1;
	sub.s32 	%r48, %r39, %r56;
	and.b32  	%r24, %r48, 3;
	setp.eq.s32 	%p92, %r24, 0;
	mov.u32 	%r60, %r56;
	@%p92 bra 	$L__BB0_58;
	add.s32 	%r59, %r56, %r23;
	neg.s32 	%r58, %r24;
	mul.wide.u32 	%rd34, %r56, 24;
	add.s64 	%rd35, %rd34, %rd2;
	add.s64 	%rd43, %rd35, 12;
	add.s32 	%r60, %r56, %r24;
$L__BB0_51:
	.pragma "nounroll";
	ld.global.f32 	%f73, [%rd12];
	ld.global.f32 	%f74, [%rd43];
	setp.gtu.f32 	%p94, %f73, %f74;
	mov.pred 	%p152, 0;
	@%p94 bra 	$L__BB0_57;
	ld.global.f32 	%f75, [%rd12+12];
	ld.global.f32 	%f76, [%rd43+-12];
	setp.ltu.f32 	%p96, %f75, %f76;
	@%p96 bra 	$L__BB0_57;
	ld.global.f32 	%f77, [%rd12+4];
	ld.global.f32 	%f78, [%rd43+4];
	setp.gtu.f32 	%p98, %f77, %f78;
	@%p98 bra 	$L__BB0_57;
	ld.global.f32 	%f79, [%rd12+16];
	ld.global.f32 	%f80, [%rd43+-8];
	setp.ltu.f32 	%p100, %f79, %f80;
	@%p100 bra 	$L__BB0_57;
	ld.global.f32 	%f81, [%rd12+8];
	ld.global.f32 	%f82, [%rd43+8];
	setp.gtu.f32 	%p102, %f81, %f82;
	@%p102 bra 	$L__BB0_57;
	ld.global.f32 	%f83, [%rd12+20];
	ld.global.f32 	%f84, [%rd43+-4];
	setp.ge.f32 	%p152, %f83, %f84;
$L__BB0_57:
	selp.u16 	%rs7, 1, 0, %p152;
	cvt.s64.s32 	%rd36, %r59;
	add.s64 	%rd37, %rd1, %rd36;
	st.global.u8 	[%rd37], %rs7;
	add.s32 	%r59, %r59, 1;
	add.s32 	%r58, %r58, 1;
	setp.ne.s32 	%p103, %r58, 0;
	add.s64 	%rd43, %rd43, 24;
	@%p103 bra 	$L__BB0_51;
$L__BB0_58:
	sub.s32 	%r49, %r56, %r39;
	setp.gt.u32 	%p104, %r49, -4;
	@%p104 bra 	$L__BB0_85;
	sub.s32 	%r62, %r60, %r39;
	mul.wide.u32 	%rd38, %r60, 24;
	add.s64 	%rd39, %rd38, %rd2;
	add.s64 	%rd44, %rd39, 48;
	add.s64 	%rd18, %rd1, 3;
	add.s32 	%r61, %r60, %r23;
$L__BB0_60:
	ld.global.f32 	%f85, [%rd12];
	ld.global.f32 	%f86, [%rd44+-36];
	setp.gtu.f32 	%p106, %f85, %f86;
	mov.pred 	%p153, 0;
	@%p106 bra 	$L__BB0_66;
	ld.global.f32 	%f87, [%rd12+12];
	ld.global.f32 	%f88, [%rd44+-48];
	setp.ltu.f32 	%p108, %f87, %f88;
	@%p108 bra 	$L__BB0_66;
	ld.global.f32 	%f89, [%rd12+4];
	ld.global.f32 	%f90, [%rd44+-32];
	setp.gtu.f32 	%p110, %f89, %f90;
	@%p110 bra 	$L__BB0_66;
	ld.global.f32 	%f91, [%rd12+16];
	ld.global.f32 	%f92, [%rd44+-44];
	setp.ltu.f32 	%p112, %f91, %f92;
	@%p112 bra 	$L__BB0_66;
	ld.global.f32 	%f93, [%rd12+8];
	ld.global.f32 	%f94, [%rd44+-28];
	setp.gtu.f32 	%p114, %f93, %f94;
	@%p114 bra 	$L__BB0_66;
	ld.global.f32 	%f95, [%rd12+20];
	ld.global.f32 	%f96, [%rd44+-40];
	setp.ge.f32 	%p153, %f95, %f96;
$L__BB0_66:
	cvt.s64.s32 	%rd40, %r61;
	add.s64 	%rd20, %rd18, %rd40;
	selp.u16 	%rs8, 1, 0, %p153;
	st.global.u8 	[%rd20+-3], %rs8;
	ld.global.f32 	%f97, [%rd12];
	ld.global.f32 	%f98, [%rd44+-12];
	setp.gtu.f32 	%p116, %f97, %f98;
	mov.pred 	%p154, 0;
	@%p116 bra 	$L__BB0_72;
	ld.global.f32 	%f99, [%rd12+12];
	ld.global.f32 	%f100, [%rd44+-24];
	setp.ltu.f32 	%p118, %f99, %f100;
	@%p118 bra 	$L__BB0_72;
	ld.global.f32 	%f101, [%rd12+4];
	ld.global.f32 	%f102, [%rd44+-8];
	setp.gtu.f32 	%p120, %f101, %f102;
	@%p120 bra 	$L__BB0_72;
	ld.global.f32 	%f103, [%rd12+16];
	ld.global.f32 	%f104, [%rd44+-20];
	setp.ltu.f32 	%p122, %f103, %f104;
	@%p122 bra 	$L__BB0_72;
	ld.global.f32 	%f105, [%rd12+8];
	ld.global.f32 	%f106, [%rd44+-4];
	setp.gtu.f32 	%p124, %f105, %f106;
	@%p124 bra 	$L__BB0_72;
	ld.global.f32 	%f107, [%rd12+20];
	ld.global.f32 	%f108, [%rd44+-16];
	setp.ge.f32 	%p154, %f107, %f108;
$L__BB0_72:
	selp.u16 	%rs9, 1, 0, %p154;
	st.global.u8 	[%rd20+-2], %rs9;
	ld.global.f32 	%f109, [%rd12];
	ld.global.f32 	%f110, [%rd44+12];
	setp.gtu.f32 	%p126, %f109, %f110;
	mov.pred 	%p155, 0;
	@%p126 bra 	$L__BB0_78;
	ld.global.f32 	%f111, [%rd12+12];
	ld.global.f32 	%f112, [%rd44];
	setp.ltu.f32 	%p128, %f111, %f112;
	@%p128 bra 	$L__BB0_78;
	ld.global.f32 	%f113, [%rd12+4];
	ld.global.f32 	%f114, [%rd44+16];
	setp.gtu.f32 	%p130, %f113, %f114;
	@%p130 bra 	$L__BB0_78;
	ld.global.f32 	%f115, [%rd12+16];
	ld.global.f32 	%f116, [%rd44+4];
	setp.ltu.f32 	%p132, %f115, %f116;
	@%p132 bra 	$L__BB0_78;
	ld.global.f32 	%f117, [%rd12+8];
	ld.global.f32 	%f118, [%rd44+20];
	setp.gtu.f32 	%p134, %f117, %f118;
	@%p134 bra 	$L__BB0_78;
	ld.global.f32 	%f119, [%rd12+20];
	ld.global.f32 	%f120, [%rd44+8];
	setp.ge.f32 	%p155, %f119, %f120;
$L__BB0_78:
	selp.u16 	%rs10, 1, 0, %p155;
	st.global.u8 	[%rd20+-1], %rs10;
	ld.global.f32 	%f121, [%rd12];
	ld.global.f32 	%f122, [%rd44+36];
	setp.gtu.f32 	%p136, %f121, %f122;
	mov.pred 	%p156, 0;
	@%p136 bra 	$L__BB0_84;
	ld.global.f32 	%f123, [%rd12+12];
	ld.global.f32 	%f124, [%rd44+24];
	setp.ltu.f32 	%p138, %f123, %f124;
	@%p138 bra 	$L__BB0_84;
	ld.global.f32 	%f125, [%rd12+4];
	ld.global.f32 	%f126, [%rd44+40];
	setp.gtu.f32 	%p140, %f125, %f126;
	@%p140 bra 	$L__BB0_84;
	ld.global.f32 	%f127, [%rd12+16];
	ld.global.f32 	%f128, [%rd44+28];
	setp.ltu.f32 	%p142, %f127, %f128;
	@%p142 bra 	$L__BB0_84;
	ld.global.f32 	%f129, [%rd12+8];
	ld.global.f32 	%f130, [%rd44+44];
	setp.gtu.f32 	%p144, %f129, %f130;
	@%p144 bra 	$L__BB0_84;
	ld.global.f32 	%f131, [%rd12+20];
	ld.global.f32 	%f132, [%rd44+32];
	setp.ge.f32 	%p156, %f131, %f132;
$L__BB0_84:
	selp.u16 	%rs11, 1, 0, %p156;
	st.global.u8 	[%rd20], %rs11;
	add.s32 	%r62, %r62, 4;
	add.s64 	%rd44, %rd44, 96;
	add.s32 	%r61, %r61, 4;
	setp.ne.s32 	%p145, %r62, 0;
	@%p145 bra 	$L__BB0_60;
$L__BB0_85:
	ret;

}
	// .globl	_Z22detectSphereCollisionsPK6SphereiPb
.visible .entry _Z22detectSphereCollisionsPK6SphereiPb(
	.param .u64 .ptr .align 1 _Z22detectSphereCollisionsPK6SphereiPb_param_0,
	.param .u32 _Z22detectSphereCollisionsPK6SphereiPb_param_1,
	.param .u64 .ptr .align 1 _Z22detectSphereCollisionsPK6SphereiPb_param_2
)
{
	.reg .pred 	%p<25>;
	.reg .b16 	%rs<12>;
	.reg .b32 	%r<63>;
	.reg .b32 	%f<177>;
	.reg .b64 	%rd<45>;

	ld.param.u64 	%rd19, [_Z22detectSphereCollisionsPK6SphereiPb_param_0];
	ld.param.u32 	%r39, [_Z22detectSphereCollisionsPK6SphereiPb_param_1];
	ld.param.u64 	%rd20, [_Z22detectSphereCollisionsPK6SphereiPb_param_2];
	cvta.to.global.u64 	%rd1, %rd20;
	cvta.to.global.u64 	%rd2, %rd19;
	mov.u32 	%r40, %ctaid.x;
	mov.u32 	%r41, %ntid.x;
	mov.u32 	%r42, %tid.x;
	mad.lo.s32 	%r1, %r40, %r41, %r42;
	setp.ge.s32 	%p1, %r1, %r39;
	@%p1 bra 	$L__BB1_19;
	setp.lt.s32 	%p2, %r1, 1;
	mov.b32 	%r56, 0;
	@%p2 bra 	$L__BB1_8;
	mul.wide.u32 	%rd21, %r1, 16;
	add.s64 	%rd3, %rd2, %rd21;
	mul.lo.s32 	%r2, %r39, %r1;
	min.s32 	%r46, %r1, %r39;
	max.s32 	%r3, %r46, 1;
	and.b32  	%r4, %r3, 3;
	setp.lt.s32 	%p3, %r46, 4;
	mov.b32 	%r56, 0;
	@%p3 bra 	$L__BB1_5;
	and.b32  	%r56, %r3, 2147483644;
	neg.s32 	%r51, %r56;
	add.s64 	%rd41, %rd2, 32;
	add.s64 	%rd5, %rd1, 3;
	mov.u32 	%r50, %r2;
$L__BB1_4:
	cvt.s64.s32 	%rd22, %r50;
	add.s64 	%rd23, %rd5, %rd22;
	ld.global.f32 	%f1, [%rd3];
	ld.global.f32 	%f2, [%rd41+-32];
	sub.f32 	%f3, %f1, %f2;
	ld.global.f32 	%f4, [%rd3+4];
	ld.global.f32 	%f5, [%rd41+-28];
	sub.f32 	%f6, %f4, %f5;
	ld.global.f32 	%f7, [%rd3+8];
	ld.global.f32 	%f8, [%rd41+-24];
	sub.f32 	%f9, %f7, %f8;
	mul.f32 	%f10, %f6, %f6;
	fma.rn.f32 	%f11, %f3, %f3, %f10;
	fma.rn.f32 	%f12, %f9, %f9, %f11;
	ld.global.f32 	%f13, [%rd3+12];
	ld.global.f32 	%f14, [%rd41+-20];
	add.f32 	%f15, %f13, %f14;
	mul.f32 	%f16, %f15, %f15;
	setp.le.f32 	%p4, %f12, %f16;
	selp.u16 	%rs1, 1, 0, %p4;
	st.global.u8 	[%rd23+-3], %rs1;
	ld.global.f32 	%f17, [%rd3];
	ld.global.f32 	%f18, [%rd41+-16];
	sub.f32 	%f19, %f17, %f18;
	ld.global.f32 	%f20, [%rd3+4];
	ld.global.f32 	%f21, [%rd41+-12];
	sub.f32 	%f22, %f20, %f21;
	ld.global.f32 	%f23, [%rd3+8];
	ld.global.f32 	%f24, [%rd41+-8];
	sub.f32 	%f25, %f23, %f24;
	mul.f32 	%f26, %f22, %f22;
	fma.rn.f32 	%f27, %f19, %f19, %f26;
	fma.rn.f32 	%f28, %f25, %f25, %f27;
	ld.global.f32 	%f29, [%rd3+12];
	ld.global.f32 	%f30, [%rd41+-4];
	add.f32 	%f31, %f29, %f30;
	mul.f32 	%f32, %f31, %f31;
	setp.le.f32 	%p5, %f28, %f32;
	selp.u16 	%rs2, 1, 0, %p5;
	st.global.u8 	[%rd23+-2], %rs2;
	ld.global.f32 	%f33, [%rd3];
	ld.global.f32 	%f34, [%rd41];
	sub.f32 	%f35, %f33, %f34;
	ld.global.f32 	%f36, [%rd3+4];
	ld.global.f32 	%f37, [%rd41+4];
	sub.f32 	%f38, %f36, %f37;
	ld.global.f32 	%f39, [%rd3+8];
	ld.global.f32 	%f40, [%rd41+8];
	sub.f32 	%f41, %f39, %f40;
	mul.f32 	%f42, %f38, %f38;
	fma.rn.f32 	%f43, %f35, %f35, %f42;
	fma.rn.f32 	%f44, %f41, %f41, %f43;
	ld.global.f32 	%f45, [%rd3+12];
	ld.global.f32 	%f46, [%rd41+12];
	add.f32 	%f47, %f45, %f46;
	mul.f32 	%f48, %f47, %f47;
	setp.le.f32 	%p6, %f44, %f48;
	selp.u16 	%rs3, 1, 0, %p6;
	st.global.u8 	[%rd23+-1], %rs3;
	ld.global.f32 	%f49, [%rd3];
	ld.global.f32 	%f50, [%rd41+16];
	sub.f32 	%f51, %f49, %f50;
	ld.global.f32 	%f52, [%rd3+4];
	ld.global.f32 	%f53, [%rd41+20];
	sub.f32 	%f54, %f52, %f53;
	ld.global.f32 	%f55, [%rd3+8];
	ld.global.f32 	%f56, [%rd41+24];
	sub.f32 	%f57, %f55, %f56;
	mul.f32 	%f58, %f54, %f54;
	fma.rn.f32 	%f59, %f51, %f51, %f58;
	fma.rn.f32 	%f60, %f57, %f57, %f59;
	ld.global.f32 	%f61, [%rd3+12];
	ld.global.f32 	%f62, [%rd41+28];
	add.f32 	%f63, %f61, %f62;
	mul.f32 	%f64, %f63, %f63;
	setp.le.f32 	%p7, %f60, %f64;
	selp.u16 	%rs4, 1, 0, %p7;
	st.global.u8 	[%rd23], %rs4;
	add.s32 	%r51, %r51, 4;
	add.s64 	%rd41, %rd41, 64;
	add.s32 	%r50, %r50, 4;
	setp.ne.s32 	%p8, %r51, 0;
	@%p8 bra 	$L__BB1_4;
$L__BB1_5:
	setp.eq.s32 	%p9, %r4, 0;
	@%p9 bra 	$L__BB1_8;
	add.s32 	%r55, %r56, %r2;
	mul.wide.u32 	%rd24, %r56, 16;
	add.s64 	%rd25, %rd24, %rd2;
	add.s64 	%rd42, %rd25, 8;
	neg.s32 	%r54, %r4;
	add.s32 	%r56, %r56, %r4;
$L__BB1_7:
	.pragma "nounroll";
	cvt.s64.s32 	%rd26, %r55;
	add.s64 	%rd27, %rd1, %rd26;
	ld.global.f32 	%f65, [%rd3];
	ld.global.f32 	%f66, [%rd42+-8];
	sub.f32 	%f67, %f65, %f66;
	ld.global.f32 	%f68, [%rd3+4];
	ld.global.f32 	%f69, [%rd42+-4];
	sub.f32 	%f70, %f68, %f69;
	ld.global.f32 	%f71, [%rd3+8];
	ld.global.f32 	%f72, [%rd42];
	sub.f32 	%f73, %f71, %f72;
	mul.f32 	%f74, %f70, %f70;
	fma.rn.f32 	%f75, %f67, %f67, %f74;
	fma.rn.f32 	%f76, %f73, %f73, %f75;
	ld.global.f32 	%f77, [%rd3+12];
	ld.global.f32 	%f78, [%rd42+4];
	add.f32 	%f79, %f77, %f78;
	mul.f32 	%f80, %f79, %f79;
	setp.le.f32 	%p10, %f76, %f80;
	selp.u16 	%rs5, 1, 0, %p10;
	st.global.u8 	[%rd27], %rs5;
	add.s32 	%r55, %r55, 1;
	add.s64 	%rd42, %rd42, 16;
	add.s32 	%r54, %r54, 1;
	setp.ne.s32 	%p11, %r54, 0;
	@%p11 bra 	$L__BB1_7;
$L__BB1_8:
	setp.ge.s32 	%p12, %r56, %r39;
	mul.wide.s32 	%rd28, %r1, 16;
	add.s64 	%rd11, %rd2, %rd28;
	@%p12 bra 	$L__BB1_12;
	setp.eq.s32 	%p13, %r1, %r56;
	@%p13 bra 	$L__BB1_11;
	mul.wide.u32 	%rd29, %r56, 16;
	add.s64 	%rd30, %rd2, %rd29;
	ld.global.f32 	%f81, [%rd11];
	ld.global.f32 	%f82, [%rd30];
	sub.f32 	%f83, %f81, %f82;
	ld.global.f32 	%f84, [%rd11+4];
	ld.global.f32 	%f85, [%rd30+4];
	sub.f32 	%f86, %f84, %f85;
	ld.global.f32 	%f87, [%rd11+8];
	ld.global.f32 	%f88, [%rd30+8];
	sub.f32 	%f89, %f87, %f88;
	mul.f32 	%f90, %f86, %f86;
	fma.rn.f32 	%f91, %f83, %f83, %f90;
	fma.rn.f32 	%f92, %f89, %f89, %f91;
	ld.global.f32 	%f93, [%rd11+12];
	ld.global.f32 	%f94, [%rd30+12];
	add.f32 	%f95, %f93, %f94;
	mul.f32 	%f96, %f95, %f95;
	setp.le.f32 	%p14, %f92, %f96;
	selp.u16 	%rs6, 1, 0, %p14;
	mad.lo.s32 	%r47, %r39, %r1, %r56;
	cvt.s64.s32 	%rd31, %r47;
	add.s64 	%rd32, %rd1, %rd31;
	st.global.u8 	[%rd32], %rs6;
$L__BB1_11:
	add.s32 	%r56, %r56, 1;
$L__BB1_12:
	setp.ge.s32 	%p15, %r56, %r39;
	@%p15 bra 	$L__BB1_19;
	mul.lo.s32 	%r23, %r39, %r1;
	sub.s32 	%r48, %r39, %r56;
	and.b32  	%r24, %r48, 3;
	setp.eq.s32 	%p16, %r24, 0;
	mov.u32 	%r60, %r56;
	@%p16 bra 	$L__BB1_16;
	add.s32 	%r59, %r56, %r23;
	mul.wide.u32 	%rd33, %r56, 16;
	add.s64 	%rd34, %rd33, %rd2;
	add.s64 	%rd43, %rd34, 8;
	neg.s32 	%r58, %r24;
	add.s32 	%r60, %r56, %r24;
$L__BB1_15:
	.pragma "nounroll";
	cvt.s64.s32 	%rd35, %r59;
	add.s64 	%rd36, %rd1, %rd35;
	ld.global.f32 	%f97, [%rd11];
	ld.global.f32 	%f98, [%rd43+-8];
	sub.f32 	%f99, %f97, %f98;
	ld.global.f32 	%f100, [%rd11+4];
	ld.global.f32 	%f101, [%rd43+-4];
	sub.f32 	%f102, %f100, %f101;
	ld.global.f32 	%f103, [%rd11+8];
	ld.global.f32 	%f104, [%rd43];
	sub.f32 	%f105, %f103, %f104;
	mul.f32 	%f106, %f102, %f102;
	fma.rn.f32 	%f107, %f99, %f99, %f106;
	fma.rn.f32 	%f108, %f105, %f105, %f107;
	ld.global.f32 	%f109, [%rd11+12];
	ld.global.f32 	%f110, [%rd43+4];
	add.f32 	%f111, %f109, %f110;
	mul.f32 	%f112, %f111, %f111;
	setp.le.f32 	%p17, %f108, %f112;
	selp.u16 	%rs7, 1, 0, %p17;
	st.global.u8 	[%rd36], %rs7;
	add.s32 	%r59, %r59, 1;
	add.s64 	%rd43, %rd43, 16;
	add.s32 	%r58, %r58, 1;
	setp.ne.s32 	%p18, %r58, 0;
	@%p18 bra 	$L__BB1_15;
$L__BB1_16:
	sub.s32 	%r49, %r56, %r39;
	setp.gt.u32 	%p19, %r49, -4;
	@%p19 bra 	$L__BB1_19;
	sub.s32 	%r62, %r60, %r39;
	mul.wide.u32 	%rd37, %r60, 16;
	add.s64 	%rd38, %rd37, %rd2;
	add.s64 	%rd44, %rd38, 32;
	add.s64 	%rd16, %rd1, 3;
	add.s32 	%r61, %r60, %r23;
$L__BB1_18:
	cvt.s64.s32 	%rd39, %r61;
	add.s64 	%rd40, %rd16, %rd39;
	ld.global.f32 	%f113, [%rd11];
	ld.global.f32 	%f114, [%rd44+-32];
	sub.f32 	%f115, %f113, %f114;
	ld.global.f32 	%f116, [%rd11+4];
	ld.global.f32 	%f117, [%rd44+-28];
	sub.f32 	%f118, %f116, %f117;
	ld.global.f32 	%f119, [%rd11+8];
	ld.global.f32 	%f120, [%rd44+-24];
	sub.f32 	%f121, %f119, %f120;
	mul.f32 	%f122, %f118, %f118;
	fma.rn.f32 	%f123, %f115, %f115, %f122;
	fma.rn.f32 	%f124, %f121, %f121, %f123;
	ld.global.f32 	%f125, [%rd11+12];
	ld.global.f32 	%f126, [%rd44+-20];
	add.f32 	%f127, %f125, %f126;
	mul.f32 	%f128, %f127, %f127;
	setp.le.f32 	%p20, %f124, %f128;
	selp.u16 	%rs8, 1, 0, %p20;
	st.global.u8 	[%rd40+-3], %rs8;
	ld.global.f32 	%f129, [%rd11];
	ld.global.f32 	%f130, [%rd44+-16];
	sub.f32 	%f131, %f129, %f130;
	ld.global.f32 	%f132, [%rd11+4];
	ld.global.f32 	%f133, [%rd44+-12];
	sub.f32 	%f134, %f132, %f133;
	ld.global.f32 	%f135, [%rd11+8];
	ld.global.f32 	%f136, [%rd44+-8];
	sub.f32 	%f137, %f135, %f136;
	mul.f32 	%f138, %f134, %f134;
	fma.rn.f32 	%f139, %f131, %f131, %f138;
	fma.rn.f32 	%f140, %f137, %f137, %f139;
	ld.global.f32 	%f141, [%rd11+12];
	ld.global.f32 	%f142, [%rd44+-4];
	add.f32 	%f143, %f141, %f142;
	mul.f32 	%f144, %f143, %f143;
	setp.le.f32 	%p21, %f140, %f144;
	selp.u16 	%rs9, 1, 0, %p21;
	st.global.u8 	[%rd40+-2], %rs9;
	ld.global.f32 	%f145, [%rd11];
	ld.global.f32 	%f146, [%rd44];
	sub.f32 	%f147, %f145, %f146;
	ld.global.f32 	%f148, [%rd11+4];
	ld.global.f32 	%f149, [%rd44+4];
	sub.f32 	%f150, %f148, %f149;
	ld.global.f32 	%f151, [%rd11+8];
	ld.global.f32 	%f152, [%rd44+8];
	sub.f32 	%f153, %f151, %f152;
	mul.f32 	%f154, %f150, %f150;
	fma.rn.f32 	%f155, %f147, %f147, %f154;
	fma.rn.f32 	%f156, %f153, %f153, %f155;
	ld.global.f32 	%f157, [%rd11+12];
	ld.global.f32 	%f158, [%rd44+12];
	add.f32 	%f159, %f157, %f158;
	mul.f32 	%f160, %f159, %f159;
	setp.le.f32 	%p22, %f156, %f160;
	selp.u16 	%rs10, 1, 0, %p22;
	st.global.u8 	[%rd40+-1], %rs10;
	ld.global.f32 	%f161, [%rd11];
	ld.global.f32 	%f162, [%rd44+16];
	sub.f32 	%f163, %f161, %f162;
	ld.global.f32 	%f164, [%rd11+4];
	ld.global.f32 	%f165, [%rd44+20];
	sub.f32 	%f166, %f164, %f165;
	ld.global.f32 	%f167, [%rd11+8];
	ld.global.f32 	%f168, [%rd44+24];
	sub.f32 	%f169, %f167, %f168;
	mul.f32 	%f170, %f166, %f166;
	fma.rn.f32 	%f171, %f163, %f163, %f170;
	fma.rn.f32 	%f172, %f169, %f169, %f171;
	ld.global.f32 	%f173, [%rd11+12];
	ld.global.f32 	%f174, [%rd44+28];
	add.f32 	%f175, %f173, %f174;
	mul.f32 	%f176, %f175, %f175;
	setp.le.f32 	%p23, %f172, %f176;
	selp.u16 	%rs11, 1, 0, %p23;
	st.global.u8 	[%rd40], %rs11;
	add.s32 	%r62, %r62, 4;
	add.s64 	%rd44, %rd44, 64;
	add.s32 	%r61, %r61, 4;
	setp.ne.s32 	%p24, %r62, 0;
	@%p24 bra 	$L__BB1_18;
$L__BB1_19:
	ret;

}
	// .globl	_Z26detectAABBSphereCollisionsPK4AABBiPK6SphereiPb
.visible .entry _Z26detectAABBSphereCollisionsPK4AABBiPK6SphereiPb(
	.param .u64 .ptr .align 1 _Z26detectAABBSphereCollisionsPK4AABBiPK6SphereiPb_param_0,
	.param .u32 _Z26detectAABBSphereCollisionsPK4AABBiPK6SphereiPb_param_1,
	.param .u64 .ptr .align 1 _Z26detectAABBSphereCollisionsPK4AABBiPK6SphereiPb_param_2,
	.param .u32 _Z26detectAABBSphereCollisionsPK4AABBiPK6SphereiPb_param_3,
	.param .u64 .ptr .align 1 _Z26detectAABBSphereCollisionsPK4AABBiPK6SphereiPb_param_4
)
{
	.reg .pred 	%p<17>;
	.reg .b16 	%rs<8>;
	.reg .b32 	%r<27>;
	.reg .b32 	%f<162>;
	.reg .b64 	%rd<23>;

	ld.param.u64 	%rd7, [_Z26detectAABBSphereCollisionsPK4AABBiPK6SphereiPb_param_0];
	ld.param.u32 	%r14, [_Z26detectAABBSphereCollisionsPK4AABBiPK6SphereiPb_param_1];
	ld.param.u64 	%rd8, [_Z26detectAABBSphereCollisionsPK4AABBiPK6SphereiPb_param_2];
	ld.param.u32 	%r13, [_Z26detectAABBSphereCollisionsPK4AABBiPK6SphereiPb_param_3];
	ld.param.u64 	%rd9, [_Z26detectAABBSphereCollisionsPK4AABBiPK6SphereiPb_param_4];
	cvta.to.global.u64 	%rd1, %rd9;
	cvta.to.global.u64 	%rd2, %rd8;
	mov.u32 	%r15, %ctaid.x;
	mov.u32 	%r16, %ntid.x;
	mov.u32 	%r17, %tid.x;
	mad.lo.s32 	%r1, %r15, %r16, %r17;
	setp.ge.s32 	%p1, %r1, %r14;
	setp.lt.s32 	%p2, %r13, 1;
	or.pred  	%p3, %p1, %p2;
	@%p3 bra 	$L__BB2_9;
	cvta.to.global.u64 	%rd10, %rd7;
	mul.wide.s32 	%rd11, %r1, 24;
	add.s64 	%rd3, %rd10, %rd11;
	mul.lo.s32 	%r2, %r13, %r1;
	setp.lt.u32 	%p4, %r13, 4;
	mov.b32 	%r26, 0;
	@%p4 bra 	$L__BB2_4;
	and.b32  	%r26, %r13, 2147483644;
	neg.s32 	%r24, %r26;
	add.s64 	%rd22, %rd2, 32;
	mov.u32 	%r23, %r2;
$L__BB2_3:
	.pragma "nounroll";
	cvt.s64.s32 	%rd12, %r23;
	add.s64 	%rd13, %rd1, %rd12;
	ld.global.f32 	%f1, [%rd3];
	ld.global.f32 	%f2, [%rd22+-32];
	ld.global.f32 	%f3, [%rd3+12];
	min.f32 	%f4, %f2, %f3;
	max.f32 	%f5, %f1, %f4;
	ld.global.f32 	%f6, [%rd3+4];
	ld.global.f32 	%f7, [%rd22+-28];
	ld.global.f32 	%f8, [%rd3+16];
	min.f32 	%f9, %f7, %f8;
	max.f32 	%f10, %f6, %f9;
	ld.global.f32 	%f11, [%rd3+8];
	ld.global.f32 	%f12, [%rd22+-24];
	ld.global.f32 	%f13, [%rd3+20];
	min.f32 	%f14, %f12, %f13;
	max.f32 	%f15, %f11, %f14;
	sub.f32 	%f16, %f5, %f2;
	sub.f32 	%f17, %f10, %f7;
	sub.f32 	%f18, %f15, %f12;
	mul.f32 	%f19, %f17, %f17;
	fma.rn.f32 	%f20, %f16, %f16, %f19;
	fma.rn.f32 	%f21, %f18, %f18, %f20;
	ld.global.f32 	%f22, [%rd22+-20];
	mul.f32 	%f23, %f22, %f22;
	setp.le.f32 	%p5, %f21, %f23;
	selp.u16 	%rs1, 1, 0, %p5;
	st.global.u8 	[%rd13], %rs1;
	ld.global.f32 	%f24, [%rd3];
	ld.global.f32 	%f25, [%rd22+-16];
	ld.global.f32 	%f26, [%rd3+12];
	min.f32 	%f27, %f25, %f26;
	max.f32 	%f28, %f24, %f27;
	ld.global.f32 	%f29, [%rd3+4];
	ld.global.f32 	%f30, [%rd22+-12];
	ld.global.f32 	%f31, [%rd3+16];
	min.f32 	%f32, %f30, %f31;
	max.f32 	%f33, %f29, %f32;
	ld.global.f32 	%f34, [%rd3+8];
	ld.global.f32 	%f35, [%rd22+-8];
	ld.global.f32 	%f36, [%rd3+20];
	min.f32 	%f37, %f35, %f36;
	max.f32 	%f38, %f34, %f37;
	sub.f32 	%f39, %f28, %f25;
	sub.f32 	%f40, %f33, %f30;
	sub.f32 	%f41, %f38, %f35;
	mul.f32 	%f42, %f40, %f40;
	fma.rn.f32 	%f43, %f39, %f39, %f42;
	fma.rn.f32 	%f44, %f41, %f41, %f43;
	ld.global.f32 	%f45, [%rd22+-4];
	mul.f32 	%f46, %f45, %f45;
	setp.le.f32 	%p6, %f44, %f46;
	selp.u16 	%rs2, 1, 0, %p6;
	st.global.u8 	[%rd13+1], %rs2;
	ld.global.f32 	%f47, [%rd3];
	ld.global.f32 	%f48, [%rd22];
	ld.global.f32 	%f49, [%rd3+12];
	min.f32 	%f50, %f48, %f49;
	max.f32 	%f51, %f47, %f50;
	ld.global.f32 	%f52, [%rd3+4];
	ld.global.f32 	%f53, [%rd22+4];
	ld.global.f32 	%f54, [%rd3+16];
	min.f32 	%f55, %f53, %f54;
	max.f32 	%f56, %f52, %f55;
	ld.global.f32 	%f57, [%rd3+8];
	ld.global.f32 	%f58, [%rd22+8];
	ld.global.f32 	%f59, [%rd3+20];
	min.f32 	%f60, %f58, %f59;
	max.f32 	%f61, %f57, %f60;
	sub.f32 	%f62, %f51, %f48;
	sub.f32 	%f63, %f56, %f53;
	sub.f32 	%f64, %f61, %f58;
	mul.f32 	%f65, %f63, %f63;
	fma.rn.f32 	%f66, %f62, %f62, %f65;
	fma.rn.f32 	%f67, %f64, %f64, %f66;
	ld.global.f32 	%f68, [%rd22+12];
	mul.f32 	%f69, %f68, %f68;
	setp.le.f32 	%p7, %f67, %f69;
	selp.u16 	%rs3, 1, 0, %p7;
	st.global.u8 	[%rd13+2], %rs3;
	ld.global.f32 	%f70, [%rd3];
	ld.global.f32 	%f71, [%rd22+16];
	ld.global.f32 	%f72, [%rd3+12];
	min.f32 	%f73, %f71, %f72;
	max.f32 	%f74, %f70, %f73;
	ld.global.f32 	%f75, [%rd3+4];
	ld.global.f32 	%f76, [%rd22+20];
	ld.global.f32 	%f77, [%rd3+16];
	min.f32 	%f78, %f76, %f77;
	max.f32 	%f79, %f75, %f78;
	ld.global.f32 	%f80, [%rd3+8];
	ld.global.f32 	%f81, [%rd22+24];
	ld.global.f32 	%f82, [%rd3+20];
	min.f32 	%f83, %f81, %f82;
	max.f32 	%f84, %f80, %f83;
	sub.f32 	%f85, %f74, %f71;
	sub.f32 	%f86, %f79, %f76;
	sub.f32 	%f87, %f84, %f81;
	mul.f32 	%f88, %f86, %f86;
	fma.rn.f32 	%f89, %f85, %f85, %f88;
	fma.rn.f32 	%f90, %f87, %f87, %f89;
	ld.global.f32 	%f91, [%rd22+28];
	mul.f32 	%f92, %f91, %f91;
	setp.le.f32 	%p8, %f90, %f92;
	selp.u16 	%rs4, 1, 0, %p8;
	st.global.u8 	[%rd13+3], %rs4;
	add.s32 	%r24, %r24, 4;
	add.s64 	%rd22, %rd22, 64;
	add.s32 	%r23, %r23, 4;
	setp.ne.s32 	%p9, %r24, 0;
	@%p9 bra 	$L__BB2_3;
$L__BB2_4:
	and.b32  	%r10, %r13, 3;
	setp.eq.s32 	%p10, %r10, 0;
	@%p10 bra 	$L__BB2_9;
	setp.eq.s32 	%p11, %r10, 1;
	@%p11 bra 	$L__BB2_7;
	mul.wide.u32 	%rd14, %r26, 16;
	add.s64 	%rd15, %rd2, %rd14;
	ld.global.f32 	%f93, [%rd3];
	ld.global.f32 	%f94, [%rd15];
	ld.global.f32 	%f95, [%rd3+12];
	min.f32 	%f96, %f94, %f95;
	max.f32 	%f97, %f93, %f96;
	ld.global.f32 	%f98, [%rd3+4];
	ld.global.f32 	%f99, [%rd15+4];
	ld.global.f32 	%f100, [%rd3+16];
	min.f32 	%f101, %f99, %f100;
	max.f32 	%f102, %f98, %f101;
	ld.global.f32 	%f103, [%rd3+8];
	ld.global.f32 	%f104, [%rd15+8];
	ld.global.f32 	%f105, [%rd3+20];
	min.f32 	%f106, %f104, %f105;
	max.f32 	%f107, %f103, %f106;
	sub.f32 	%f108, %f97, %f94;
	sub.f32 	%f109, %f102, %f99;
	sub.f32 	%f110, %f107, %f104;
	mul.f32 	%f111, %f109, %f109;
	fma.rn.f32 	%f112, %f108, %f108, %f111;
	fma.rn.f32 	%f113, %f110, %f110, %f112;
	ld.global.f32 	%f114, [%rd15+12];
	mul.f32 	%f115, %f114, %f114;
	setp.le.f32 	%p12, %f113, %f115;
	selp.u16 	%rs5, 1, 0, %p12;
	add.s32 	%r20, %r26, %r2;
	cvt.s64.s32 	%rd16, %r20;
	add.s64 	%rd17, %rd1, %rd16;
	st.global.u8 	[%rd17], %rs5;
	ld.global.f32 	%f116, [%rd3];
	ld.global.f32 	%f117, [%rd15+16];
	ld.global.f32 	%f118, [%rd3+12];
	min.f32 	%f119, %f117, %f118;
	max.f32 	%f120, %f116, %f119;
	ld.global.f32 	%f121, [%rd3+4];
	ld.global.f32 	%f122, [%rd15+20];
	ld.global.f32 	%f123, [%rd3+16];
	min.f32 	%f124, %f122, %f123;
	max.f32 	%f125, %f121, %f124;
	ld.global.f32 	%f126, [%rd3+8];
	ld.global.f32 	%f127, [%rd15+24];
	ld.global.f32 	%f128, [%rd3+20];
	min.f32 	%f129, %f127, %f128;
	max.f32 	%f130, %f126, %f129;
	sub.f32 	%f131, %f120, %f117;
	sub.f32 	%f132, %f125, %f122;
	sub.f32 	%f133, %f130, %f127;
	mul.f32 	%f134, %f132, %f132;
	fma.rn.f32 	%f135, %f131, %f131, %f134;
	fma.rn.f32 	%f136, %f133, %f133, %f135;
	ld.global.f32 	%f137, [%rd15+28];
	mul.f32 	%f138, %f137, %f137;
	setp.le.f32 	%p13, %f136, %f138;
	selp.u16 	%rs6, 1, 0, %p13;
	st.global.u8 	[%rd17+1], %rs6;
	add.s32 	%r26, %r26, 2;
$L__BB2_7:
	and.b32  	%r21, %r13, 1;
	setp.eq.b32 	%p14, %r21, 1;
	not.pred 	%p15, %p14;
	@%p15 bra 	$L__BB2_9;
	mul.wide.u32 	%rd18, %r26, 16;
	add.s64 	%rd19, %rd2, %rd18;
	ld.global.f32 	%f139, [%rd3];
	ld.global.f32 	%f140, [%rd19];
	ld.global.f32 	%f141, [%rd3+12];
	min.f32 	%f142, %f140, %f141;
	max.f32 	%f143, %f139, %f142;
	ld.global.f32 	%f144, [%rd3+4];
	ld.global.f32 	%f145, [%rd19+4];
	ld.global.f32 	%f146, [%rd3+16];
	min.f32 	%f147, %f145, %f146;
	max.f32 	%f148, %f144, %f147;
	ld.global.f32 	%f149, [%rd3+8];
	ld.global.f32 	%f150, [%rd19+8];
	ld.global.f32 	%f151, [%rd3+20];
	min.f32 	%f152, %f150, %f151;
	max.f32 	%f153, %f149, %f152;
	sub.f32 	%f154, %f143, %f140;
	sub.f32 	%f155, %f148, %f145;
	sub.f32 	%f156, %f153, %f150;
	mul.f32 	%f157, %f155, %f155;
	fma.rn.f32 	%f158, %f154, %f154, %f157;
	fma.rn.f32 	%f159, %f156, %f156, %f158;
	ld.global.f32 	%f160, [%rd19+12];
	mul.f32 	%f161, %f160, %f160;
	setp.le.f32 	%p16, %f159, %f161;
	selp.u16 	%rs7, 1, 0, %p16;
	add.s32 	%r22, %r26, %r2;
	cvt.s64.s32 	%rd20, %r22;
	add.s64 	%rd21, %rd1, %rd20;
	st.global.u8 	[%rd21], %rs7;
$L__BB2_9:
	ret;

}


// ===== COMPILED SASS (sm_100) =====

	.target	sm_100

	.elftype	@"ET_EXEC"


//--------------------- .note.nv.tkinfo           --------------------------
	.section	.note.nv.tkinfo,"",@"SHT_NOTE"
	.sectionflags	@"SHF_NOTE_NV_TKINFO"
	.tkinfo
        /*0018*/ 	.word	0x00000002
        /*0030*/ 	.string	""
        /*0030*/ 	.string	"ptxas"
        /*0030*/ 	.string	"Cuda compilation tools, release 13.0, V13.0.88"
        /*0030*/ 	.string	"Build cuda_13.0.r13.0/compiler.36424714_0"
        /*0030*/ 	.string	"-arch sm_100 -m 64 "



//--------------------- .note.nv.cuinfo           --------------------------
	.section	.note.nv.cuinfo,"",@"SHT_NOTE"
	.sectionflags	@"SHF_NOTE_NV_CUINFO"
        /*0018*/ 	.short	0x0002
        /*001a*/ 	.short	0x0064
        /*001c*/ 	.short	0x0082
	.zero		2


//--------------------- .nv.info                  --------------------------
	.section	.nv.info,"",@"SHT_CUDA_INFO"
	.align	4


	//----- nvinfo : EIATTR_REGCOUNT
	.align		4
        /*0000*/ 	.byte	0x04, 0x2f
        /*0002*/ 	.short	(.L_1 - .L_0)
	.align		4
.L_0:
        /*0004*/ 	.word	index@(_Z20detectAABBCollisionsPK4AABBiPb)
        /*0008*/ 	.word	0x00000014


	//----- nvinfo : EIATTR_FRAME_SIZE
	.align		4
.L_1:
        /*000c*/ 	.byte	0x04, 0x11
        /*000e*/ 	.short	(.L_3 - .L_2)
	.align		4
.L_2:
        /*0010*/ 	.word	index@(_Z20detectAABBCollisionsPK4AABBiPb)
        /*0014*/ 	.word	0x00000000


	//----- nvinfo : EIATTR_REGCOUNT
	.align		4
.L_3:
        /*0018*/ 	.byte	0x04, 0x2f
        /*001a*/ 	.short	(.L_5 - .L_4)
	.align		4
.L_4:
        /*001c*/ 	.word	index@(_Z22detectSphereCollisionsPK6SphereiPb)
        /*0020*/ 	.word	0x0000001a


	//----- nvinfo : EIATTR_FRAME_SIZE
	.align		4
.L_5:
        /*0024*/ 	.byte	0x04, 0x11
        /*0026*/ 	.short	(.L_7 - .L_6)
	.align		4
.L_6:
        /*0028*/ 	.word	index@(_Z22detectSphereCollisionsPK6SphereiPb)
        /*002c*/ 	.word	0x00000000


	//----- nvinfo : EIATTR_REGCOUNT
	.align		4
.L_7:
        /*0030*/ 	.byte	0x04, 0x2f
        /*0032*/ 	.short	(.L_9 - .L_8)
	.align		4
.L_8:
        /*0034*/ 	.word	index@(_Z26detectAABBSphereCollisionsPK4AABBiPK6SphereiPb)
        /*0038*/ 	.word	0x0000001b


	//----- nvinfo : EIATTR_FRAME_SIZE
	.align		4
.L_9:
        /*003c*/ 	.byte	0x04, 0x11
        /*003e*/ 	.short	(.L_11 - .L_10)
	.align		4
.L_10:
        /*0040*/ 	.word	index@(_Z26detectAABBSphereCollisionsPK4AABBiPK6SphereiPb)
        /*0044*/ 	.word	0x00000000


	//----- nvinfo : EIATTR_MIN_STACK_SIZE
	.align		4
.L_11:
        /*0048*/ 	.byte	0x04, 0x12
        /*004a*/ 	.short	(.L_13 - .L_12)
	.align		4
.L_12:
        /*004c*/ 	.word	index@(_Z26detectAABBSphereCollisionsPK4AABBiPK6SphereiPb)
        /*0050*/ 	.word	0x00000000


	//----- nvinfo : EIATTR_MIN_STACK_SIZE
	.align		4
.L_13:
        /*0054*/ 	.byte	0x04, 0x12
        /*0056*/ 	.short	(.L_15 - .L_14)
	.align		4
.L_14:
        /*0058*/ 	.word	index@(_Z22detectSphereCollisionsPK6SphereiPb)
        /*005c*/ 	.word	0x00000000


	//----- nvinfo : EIATTR_MIN_STACK_SIZE
	.align		4
.L_15:
        /*0060*/ 	.byte	0x04, 0x12
        /*0062*/ 	.short	(.L_17 - .L_16)
	.align		4
.L_16:
        /*0064*/ 	.word	index@(_Z20detectAABBCollisionsPK4AABBiPb)
        /*0068*/ 	.word	0x00000000
.L_17:


//--------------------- .nv.compat                --------------------------
	.section	.nv.compat,"",@"SHT_CUDA_COMPAT_INFO"
	.align	4
        /*0000*/ 	.byte	0x02, 0x09, 0x00, 0x00, 0x02, 0x02, 0x01, 0x00, 0x02, 0x05, 0x05, 0x00, 0x03, 0x07, 0x01, 0x01
        /*0010*/ 	.byte	0x02, 0x03, 0x00, 0x00, 0x02, 0x06, 0x01, 0x00, 0x04, 0x0b, 0x08, 0x00, 0x09, 0x00, 0x00, 0x00
        /*0020*/ 	.byte	0x00, 0x00, 0x00, 0x00


//--------------------- .nv.info._Z26detectAABBSphereCollisionsPK4AABBiPK6SphereiPb --------------------------
	.section	.nv.info._Z26detectAABBSphereCollisionsPK4AABBiPK6SphereiPb,"",@"SHT_CUDA_INFO"
	.sectionflags	@""
	.align	4


	//----- nvinfo : EIATTR_CUDA_API_VERSION
	.align		4
        /*0000*/ 	.byte	0x04, 0x37
        /*0002*/ 	.short	(.L_19 - .L_18)
.L_18:
        /*0004*/ 	.word	0x00000082


	//----- nvinfo : EIATTR_KPARAM_INFO
	.align		4
.L_19:
        /*0008*/ 	.byte	0x04, 0x17
        /*000a*/ 	.short	(.L_21 - .L_20)
.L_20:
        /*000c*/ 	.word	0x00000000
        /*0010*/ 	.short	0x0004
        /*0012*/ 	.short	0x0020
        /*0014*/ 	.byte	0x00, 0xf5, 0x21, 0x00


	//----- nvinfo : EIATTR_KPARAM_INFO
	.align		4
.L_21:
        /*0018*/ 	.byte	0x04, 0x17
        /*001a*/ 	.short	(.L_23 - .L_22)
.L_22:
        /*001c*/ 	.word	0x00000000
        /*0020*/ 	.short	0x0003
        /*0022*/ 	.short	0x0018
        /*0024*/ 	.byte	0x00, 0xf0, 0x11, 0x00


	//----- nvinfo : EIATTR_KPARAM_INFO
	.align		4
.L_23:
        /*0028*/ 	.byte	0x04, 0x17
        /*002a*/ 	.short	(.L_25 - .L_24)
.L_24:
        /*002c*/ 	.word	0x00000000
        /*0030*/ 	.short	0x0002
        /*0032*/ 	.short	0x0010
        /*0034*/ 	.byte	0x00, 0xf5, 0x21, 0x00


	//----- nvinfo : EIATTR_KPARAM_INFO
	.align		4
.L_25:
        /*0038*/ 	.byte	0x04, 0x17
        /*003a*/ 	.short	(.L_27 - .L_26)
.L_26:
        /*003c*/ 	.word	0x00000000
        /*0040*/ 	.short	0x0001
        /*0042*/ 	.short	0x0008
        /*0044*/ 	.byte	0x00, 0xf0, 0x11, 0x00


	//----- nvinfo : EIATTR_KPARAM_INFO
	.align		4
.L_27:
        /*0048*/ 	.byte	0x04, 0x17
        /*004a*/ 	.short	(.L_29 - .L_28)
.L_28:
        /*004c*/ 	.word	0x00000000
        /*0050*/ 	.short	0x0000
        /*0052*/ 	.short	0x0000
        /*0054*/ 	.byte	0x00, 0xf5, 0x21, 0x00


	//----- nvinfo : EIATTR_SPARSE_MMA_MASK
	.align		4
.L_29:
        /*0058*/ 	.byte	0x03, 0x50
        /*005a*/ 	.short	0x0000


	//----- nvinfo : EIATTR_MAXREG_COUNT
	.align		4
        /*005c*/ 	.byte	0x03, 0x1b
        /*005e*/ 	.short	0x00ff


	//----- nvinfo : EIATTR_MERCURY_ISA_VERSION
	.align		4
        /*0060*/ 	.byte	0x03, 0x5f
        /*0062*/ 	.short	0x0101


	//----- nvinfo : EIATTR_VRC_CTA_INIT_COUNT
	.align		4
        /*0064*/ 	.byte	0x02, 0x4a
	.zero		1
	.zero		1


	//----- nvinfo : EIATTR_EXIT_INSTR_OFFSETS
	.align		4
        /*0068*/ 	.byte	0x04, 0x1c
        /*006a*/ 	.short	(.L_31 - .L_30)


	//   ....[0]....
.L_30:
        /*006c*/ 	.word	0x00000090


	//   ....[1]....
        /*0070*/ 	.word	0x000008b0


	//   ....[2]....
        /*0074*/ 	.word	0x00000cb0


	//   ....[3]....
        /*0078*/ 	.word	0x00000ec0


	//----- nvinfo : EIATTR_CBANK_PARAM_SIZE
	.align		4
.L_31:
        /*007c*/ 	.byte	0x03, 0x19
        /*007e*/ 	.short	0x0028


	//----- nvinfo : EIATTR_PARAM_CBANK
	.align		4
        /*0080*/ 	.byte	0x04, 0x0a
        /*0082*/ 	.short	(.L_33 - .L_32)
	.align		4
.L_32:
        /*0084*/ 	.word	index@(.nv.constant0._Z26detectAABBSphereCollisionsPK4AABBiPK6SphereiPb)
        /*0088*/ 	.short	0x0380
        /*008a*/ 	.short	0x0028


	//----- nvinfo : EIATTR_SW_WAR
	.align		4
.L_33:
        /*008c*/ 	.byte	0x04, 0x36
        /*008e*/ 	.short	(.L_35 - .L_34)
.L_34:
        /*0090*/ 	.word	0x00000008
.L_35:


//--------------------- .nv.info._Z22detectSphereCollisionsPK6SphereiPb --------------------------
	.section	.nv.info._Z22detectSphereCollisionsPK6SphereiPb,"",@"SHT_CUDA_INFO"
	.sectionflags	@""
	.align	4


	//----- nvinfo : EIATTR_CUDA_API_VERSION
	.align		4
        /*0000*/ 	.byte	0x04, 0x37
        /*0002*/ 	.short	(.L_37 - .L_36)
.L_36:
        /*0004*/ 	.word	0x00000082


	//----- nvinfo : EIATTR_KPARAM_INFO
	.align		4
.L_37:
        /*0008*/ 	.byte	0x04, 0x17
        /*000a*/ 	.short	(.L_39 - .L_38)
.L_38:
        /*000c*/ 	.word	0x00000000
        /*0010*/ 	.short	0x0002
        /*0012*/ 	.short	0x0010
        /*0014*/ 	.byte	0x00, 0xf5, 0x21, 0x00


	//----- nvinfo : EIATTR_KPARAM_INFO
	.align		4
.L_39:
        /*0018*/ 	.byte	0x04, 0x17
        /*001a*/ 	.short	(.L_41 - .L_40)
.L_40:
        /*001c*/ 	.word	0x00000000
        /*0020*/ 	.short	0x0001
        /*0022*/ 	.short	0x0008
        /*0024*/ 	.byte	0x00, 0xf0, 0x11, 0x00


	//----- nvinfo : EIATTR_KPARAM_INFO
	.align		4
.L_41:
        /*0028*/ 	.byte	0x04, 0x17
        /*002a*/ 	.short	(.L_43 - .L_42)
.L_42:
        /*002c*/ 	.word	0x00000000
        /*0030*/ 	.short	0x0000
        /*0032*/ 	.short	0x0000
        /*0034*/ 	.byte	0x00, 0xf5, 0x21, 0x00


	//----- nvinfo : EIATTR_SPARSE_MMA_MASK
	.align		4
.L_43:
        /*0038*/ 	.byte	0x03, 0x50
        /*003a*/ 	.short	0x0000


	//----- nvinfo : EIATTR_MAXREG_COUNT
	.align		4
        /*003c*/ 	.byte	0x03, 0x1b
        /*003e*/ 	.short	0x00ff


	//----- nvinfo : EIATTR_MERCURY_ISA_VERSION
	.align		4
        /*0040*/ 	.byte	0x03, 0x5f
        /*0042*/ 	.short	0x0101


	//----- nvinfo : EIATTR_VRC_CTA_INIT_COUNT
	.align		4
        /*0044*/ 	.byte	0x02, 0x4a
	.zero		1
	.zero		1


	//----- nvinfo : EIATTR_EXIT_INSTR_OFFSETS
	.align		4
        /*0048*/ 	.byte	0x04, 0x1c
        /*004a*/ 	.short	(.L_45 - .L_44)


	//   ....[0]....
.L_44:
        /*004c*/ 	.word	0x00000070


	//   ....[1]....
        /*0050*/ 	.word	0x00000bf0


	//   ....[2]....
        /*0054*/ 	.word	0x00000eb0


	//   ....[3]....
        /*0058*/ 	.word	0x00001470


	//----- nvinfo : EIATTR_CRS_STACK_SIZE
	.align		4
.L_45:
        /*005c*/ 	.byte	0x04, 0x1e
        /*005e*/ 	.short	(.L_47 - .L_46)
.L_46:
        /*0060*/ 	.word	0x00000000


	//----- nvinfo : EIATTR_CBANK_PARAM_SIZE
	.align		4
.L_47:
        /*0064*/ 	.byte	0x03, 0x19
        /*0066*/ 	.short	0x0018


	//----- nvinfo : EIATTR_PARAM_CBANK
	.align		4
        /*0068*/ 	.byte	0x04, 0x0a
        /*006a*/ 	.short	(.L_49 - .L_48)
	.align		4
.L_48:
        /*006c*/ 	.word	index@(.nv.constant0._Z22detectSphereCollisionsPK6SphereiPb)
        /*0070*/ 	.short	0x0380
        /*0072*/ 	.short	0x0018


	//----- nvinfo : EIATTR_SW_WAR
	.align		4
.L_49:
        /*0074*/ 	.byte	0x04, 0x36
        /*0076*/ 	.short	(.L_51 - .L_50)
.L_50:
        /*0078*/ 	.word	0x00000008
.L_51:


//--------------------- .nv.info._Z20detectAABBCollisionsPK4AABBiPb --------------------------
	.section	.nv.info._Z20detectAABBCollisionsPK4AABBiPb,"",@"SHT_CUDA_INFO"
	.sectionflags	@""
	.align	4


	//----- nvinfo : EIATTR_CUDA_API_VERSION
	.align		4
        /*0000*/ 	.byte	0x04, 0x37
        /*0002*/ 	.short	(.L_53 - .L_52)
.L_52:
        /*0004*/ 	.word	0x00000082


	//----- nvinfo : EIATTR_KPARAM_INFO
	.align		4
.L_53:
        /*0008*/ 	.byte	0x04, 0x17
        /*000a*/ 	.short	(.L_55 - .L_54)
.L_54:
        /*000c*/ 	.word	0x00000000
        /*0010*/ 	.short	0x0002
        /*0012*/ 	.short	0x0010
        /*0014*/ 	.byte	0x00, 0xf5, 0x21, 0x00


	//----- nvinfo : EIATTR_KPARAM_INFO
	.align		4
.L_55:
        /*0018*/ 	.byte	0x04, 0x17
        /*001a*/ 	.short	(.L_57 - .L_56)
.L_56:
        /*001c*/ 	.word	0x00000000
        /*0020*/ 	.short	0x0001
        /*0022*/ 	.short	0x0008
        /*0024*/ 	.byte	0x00, 0xf0, 0x11, 0x00


	//----- nvinfo : EIATTR_KPARAM_INFO
	.align		4
.L_57:
        /*0028*/ 	.byte	0x04, 0x17
        /*002a*/ 	.short	(.L_59 - .L_58)
.L_58:
        /*002c*/ 	.word	0x00000000
        /*0030*/ 	.short	0x0000
        /*0032*/ 	.short	0x0000
        /*0034*/ 	.byte	0x00, 0xf5, 0x21, 0x00


	//----- nvinfo : EIATTR_SPARSE_MMA_MASK
	.align		4
.L_59:
        /*0038*/ 	.byte	0x03, 0x50
        /*003a*/ 	.short	0x0000


	//----- nvinfo : EIATTR_MAXREG_COUNT
	.align		4
        /*003c*/ 	.byte	0x03, 0x1b
        /*003e*/ 	.short	0x00ff


	//----- nvinfo : EIATTR_MERCURY_ISA_VERSION
	.align		4
        /*0040*/ 	.byte	0x03, 0x5f
        /*0042*/ 	.short	0x0101


	//----- nvinfo : EIATTR_VRC_CTA_INIT_COUNT
	.align		4
        /*0044*/ 	.byte	0x02, 0x4a
	.zero		1
	.zero		1


	//----- nvinfo : EIATTR_EXIT_INSTR_OFFSETS
	.align		4
        /*0048*/ 	.byte	0x04, 0x1c
        /*004a*/ 	.short	(.L_61 - .L_60)


	//   ....[0]....
.L_60:
        /*004c*/ 	.word	0x00000070


	//   ....[1]....
        /*0050*/ 	.word	0x00000f40


	//   ....[2]....
        /*0054*/ 	.word	0x00001290


	//   ....[3]....
        /*0058*/ 	.word	0x00001a70


	//----- nvinfo : EIATTR_CRS_STACK_SIZE
	.align		4
.L_61:
        /*005c*/ 	.byte	0x04, 0x1e
        /*005e*/ 	.short	(.L_63 - .L_62)
.L_62:
        /*0060*/ 	.word	0x00000000


	//----- nvinfo : EIATTR_CBANK_PARAM_SIZE
	.align		4
.L_63:
        /*0064*/ 	.byte	0x03, 0x19
        /*0066*/ 	.short	0x0018


	//----- nvinfo : EIATTR_PARAM_CBANK
	.align		4
        /*0068*/ 	.byte	0x04, 0x0a
        /*006a*/ 	.short	(.L_65 - .L_64)
	.align		4
.L_64:
        /*006c*/ 	.word	index@(.nv.constant0._Z20detectAABBCollisionsPK4AABBiPb)
        /*0070*/ 	.short	0x0380
        /*0072*/ 	.short	0x0018


	//----- nvinfo : EIATTR_SW_WAR
	.align		4
.L_65:
        /*0074*/ 	.byte	0x04, 0x36
        /*0076*/ 	.short	(.L_67 - .L_66)
.L_66:
        /*0078*/ 	.word	0x00000008
.L_67:


//--------------------- .nv.callgraph             --------------------------
	.section	.nv.callgraph,"",@"SHT_CUDA_CALLGRAPH"
	.align	4
	.sectionentsize	8
	.align		4
        /*0000*/ 	.word	0x00000000
	.align		4
        /*0004*/ 	.word	0xffffffff
	.align		4
        /*0008*/ 	.word	0x00000000
	.align		4
        /*000c*/ 	.word	0xfffffffe
	.align		4
        /*0010*/ 	.word	0x00000000
	.align		4
        /*0014*/ 	.word	0xfffffffd
	.align		4
        /*0018*/ 	.word	0x00000000
	.align		4
        /*001c*/ 	.word	0xfffffffc


//--------------------- .text._Z26detectAABBSphereCollisionsPK4AABBiPK6SphereiPb --------------------------
	.section	.text._Z26detectAABBSphereCollisionsPK4AABBiPK6SphereiPb,"ax",@progbits
	.align	128
        .global         _Z26detectAABBSphereCollisionsPK4AABBiPK6SphereiPb
        .type           _Z26detectAABBSphereCollisionsPK4AABBiPK6SphereiPb,@function
        .size           _Z26detectAABBSphereCollisionsPK4AABBiPK6SphereiPb,(.L_x_56 - _Z26detectAABBSphereCollisionsPK4AABBiPK6SphereiPb)
        .other          _Z26detectAABBSphereCollisionsPK4AABBiPK6SphereiPb,@"STO_CUDA_ENTRY STV_DEFAULT"
_Z26detectAABBSphereCollisionsPK4AABBiPK6SphereiPb:
.text._Z26detectAABBSphereCollisionsPK4AABBiPK6SphereiPb:
[----:B------:R-:W-:Y:S01]  /*0000*/  LDC R1, c[0x0][0x37c] ;  /* 0x0000df00ff017b82 */ /* 0x000fe20000000800 */
[----:B------:R-:W0:Y:S07]  /*0010*/  S2R R0, SR_TID.X ;  /* 0x0000000000007919 */ /* 0x000e2e0000002100 */
[----:B------:R-:W0:Y:S01]  /*0020*/  S2UR UR4, SR_CTAID.X ;  /* 0x00000000000479c3 */ /* 0x000e220000002500 */
[----:B------:R-:W1:Y:S07]  /*0030*/  LDCU UR5, c[0x0][0x388] ;  /* 0x00007100ff0577ac */ /* 0x000e6e0008000800 */
[----:B------:R-:W0:Y:S08]  /*0040*/  LDC R5, c[0x0][0x360] ;  /* 0x0000d800ff057b82 */ /* 0x000e300000000800 */
[----:B------:R-:W2:Y:S01]  /*0050*/  LDC R6, c[0x0][0x398] ;  /* 0x0000e600ff067b82 */ /* 0x000ea20000000800 */
[----:B0-----:R-:W-:Y:S01]  /*0060*/  IMAD R5, R5, UR4, R0 ;  /* 0x0000000405057c24 */ /* 0x001fe2000f8e0200 */
[----:B--2---:R-:W-:-:S04]  /*0070*/  ISETP.GE.AND P0, PT, R6, 0x1, PT ;  /* 0x000000010600780c */ /* 0x004fc80003f06270 */
[----:B-1----:R-:W-:-:S13]  /*0080*/  ISETP.GE.OR P0, PT, R5, UR5, !P0 ;  /* 0x0000000505007c0c */ /* 0x002fda000c706670 */
[----:B------:R-:W-:Y:S05]  /*0090*/  @P0 EXIT ;  /* 0x000000000000094d */ /* 0x000fea0003800000 */
[----:B------:R-:W0:Y:S01]  /*00a0*/  LDC.64 R2, c[0x0][0x380] ;  /* 0x0000e000ff027b82 */ /* 0x000e220000000a00 */
[C---:B------:R-:W-:Y:S01]  /*00b0*/  ISETP.GE.U32.AND P1, PT, R6.reuse, 0x4, PT ;  /* 0x000000040600780c */ /* 0x040fe20003f26070 */
[----:B------:R-:W1:Y:S01]  /*00c0*/  LDCU.64 UR6, c[0x0][0x358] ;  /* 0x00006b00ff0677ac */ /* 0x000e620008000a00 */
[----:B------:R-:W-:Y:S01]  /*00d0*/  LOP3.LUT P0, R17, R6, 0x3, RZ, 0xc0, !PT ;  /* 0x0000000306117812 */ /* 0x000fe2000780c0ff */
[C---:B------:R-:W-:Y:S02]  /*00e0*/  IMAD R0, R5.reuse, R6, RZ ;  /* 0x0000000605007224 */ /* 0x040fe400078e02ff */
[----:B------:R-:W-:Y:S02]  /*00f0*/  IMAD.MOV.U32 R7, RZ, RZ, RZ ;  /* 0x000000ffff077224 */ /* 0x000fe400078e00ff */
[----:B0-----:R-:W-:-:S06]  /*0100*/  IMAD.WIDE R2, R5, 0x18, R2 ;  /* 0x0000001805027825 */ /* 0x001fcc00078e0202 */
[----:B-1----:R-:W-:Y:S05]  /*0110*/  @!P1 BRA `(.L_x_0) ;  /* 0x0000000400e49947 */ /* 0x002fea0003800000 */
[----:B------:R-:W0:Y:S01]  /*0120*/  LDCU.64 UR4, c[0x0][0x390] ;  /* 0x00007200ff0477ac */ /* 0x000e220008000a00 */
[----:B------:R-:W-:Y:S01]  /*0130*/  LOP3.LUT R7, R6, 0x7ffffffc, RZ, 0xc0, !PT ;  /* 0x7ffffffc06077812 */ /* 0x000fe200078ec0ff */
[----:B------:R-:W-:Y:S01]  /*0140*/  IMAD.MOV.U32 R10, RZ, RZ, R0 ;  /* 0x000000ffff0a7224 */ /* 0x000fe200078e0000 */
[----:B------:R-:W1:Y:S03]  /*0150*/  LDCU.64 UR8, c[0x0][0x3a0] ;  /* 0x00007400ff0877ac */ /* 0x000e660008000a00 */
[----:B------:R-:W-:Y:S01]  /*0160*/  IMAD.MOV R11, RZ, RZ, -R7 ;  /* 0x000000ffff0b7224 */ /* 0x000fe200078e0a07 */
[----:B0-----:R-:W-:-:S04]  /*0170*/  UIADD3 UR4, UP0, UPT, UR4, 0x20, URZ ;  /* 0x0000002004047890 */ /* 0x001fc8000ff1e0ff */
[----:B------:R-:W-:Y:S02]  /*0180*/  UIADD3.X UR5, UPT, UPT, URZ, UR5, URZ, UP0, !UPT ;  /* 0x00000005ff057290 */ /* 0x000fe400087fe4ff */
[----:B------:R-:W-:-:S04]  /*0190*/  IMAD.U32 R4, RZ, RZ, UR4 ;  /* 0x00000004ff047e24 */ /* 0x000fc8000f8e00ff */
[----:B-1----:R-:W-:-:S07]  /*01a0*/  IMAD.U32 R5, RZ, RZ, UR5 ;  /* 0x00000005ff057e24 */ /* 0x002fce000f8e00ff */
.L_x_1:
[----:B------:R-:W2:Y:S04]  /*01b0*/  LDG.E R19, desc[UR6][R2.64+0x10] ;  /* 0x0000100602137981 */ /* 0x000ea8000c1e1900 */
[----:B------:R-:W2:Y:S04]  /*01c0*/  LDG.E R16, desc[UR6][R4.64+-0x1c] ;  /* 0xffffe40604107981 */ /* 0x000ea8000c1e1900 */
[----:B0-----:R-:W3:Y:S04]  /*01d0*/  LDG.E R13, desc[UR6][R2.64+0xc] ;  /* 0x00000c06020d7981 */ /* 0x001ee8000c1e1900 */
[----:B------:R-:W3:Y:S04]  /*01e0*/  LDG.E R12, desc[UR6][R4.64+-0x20] ;  /* 0xffffe006040c7981 */ /* 0x000ee8000c1e1900 */
[----:B------:R-:W4:Y:S04]  /*01f0*/  LDG.E R15, desc[UR6][R2.64+0x4] ;  /* 0x00000406020f7981 */ /* 0x000f28000c1e1900 */
[----:B------:R-:W5:Y:S04]  /*0200*/  LDG.E R9, desc[UR6][R2.64] ;  /* 0x0000000602097981 */ /* 0x000f68000c1e1900 */
[----:B------:R-:W5:Y:S04]  /*0210*/  LDG.E R22, desc[UR6][R2.64+0x14] ;  /* 0x0000140602167981 */ /* 0x000f68000c1e1900 */
[----:B------:R-:W5:Y:S04]  /*0220*/  LDG.E R21, desc[UR6][R4.64+-0x18] ;  /* 0xffffe80604157981 */ /* 0x000f68000c1e1900 */
[----:B------:R-:W5:Y:S04]  /*0230*/  LDG.E R20, desc[UR6][R2.64+0x8] ;  /* 0x0000080602147981 */ /* 0x000f68000c1e1900 */
[----:B------:R-:W5:Y:S01]  /*0240*/  LDG.E R8, desc[UR6][R4.64+-0x14] ;  /* 0xffffec0604087981 */ /* 0x000f62000c1e1900 */
[----:B--2---:R-:W-:-:S02]  /*0250*/  FMNMX R18, R16, R19, PT ;  /* 0x0000001310127209 */ /* 0x004fc40003800000 */
[----:B---3--:R-:W-:Y:S02]  /*0260*/  FMNMX R14, R12, R13, PT ;  /* 0x0000000d0c0e7209 */ /* 0x008fe40003800000 */
[----:B----4-:R-:W-:Y:S02]  /*0270*/  FMNMX R15, R15, R18, !PT ;  /* 0x000000120f0f7209 */ /* 0x010fe40007800000 */
[----:B-----5:R-:W-:-:S03]  /*0280*/  FMNMX R9, R9, R14, !PT ;  /* 0x0000000e09097209 */ /* 0x020fc60007800000 */
[----:B------:R-:W-:Y:S02]  /*0290*/  FADD R15, -R16, R15 ;  /* 0x0000000f100f7221 */ /* 0x000fe40000000100 */
[----:B------:R-:W-:Y:S02]  /*02a0*/  FADD R9, -R12, R9 ;  /* 0x000000090c097221 */ /* 0x000fe40000000100 */
[----:B------:R-:W-:Y:S01]  /*02b0*/  FMUL R12, R15, R15 ;  /* 0x0000000f0f0c7220 */ /* 0x000fe20000400000 */
[----:B------:R-:W-:-:S03]  /*02c0*/  FMNMX R13, R21, R22, PT ;  /* 0x00000016150d7209 */ /* 0x000fc60003800000 */
[----:B------:R-:W-:Y:S01]  /*02d0*/  FFMA R9, R9, R9, R12 ;  /* 0x0000000909097223 */ /* 0x000fe2000000000c */
[----:B------:R-:W-:Y:S01]  /*02e0*/  FMNMX R20, R20, R13, !PT ;  /* 0x0000000d14147209 */ /* 0x000fe20007800000 */
[----:B------:R-:W-:-:S04]  /*02f0*/  FMUL R12, R8, R8 ;  /* 0x00000008080c7220 */ /* 0x000fc80000400000 */
[----:B------:R-:W-:Y:S01]  /*0300*/  FADD R20, -R21, R20 ;  /* 0x0000001415147221 */ /* 0x000fe20000000100 */
[----:B------:R-:W-:-:S03]  /*0310*/  IADD3 R8, P2, PT, R10, UR8, RZ ;  /* 0x000000080a087c10 */ /* 0x000fc6000ff5e0ff */
[----:B------:R-:W-:-:S05]  /*0320*/  FFMA R9, R20, R20, R9 ;  /* 0x0000001414097223 */ /* 0x000fca0000000009 */
[----:B------:R-:W-:Y:S02]  /*0330*/  FSETP.GTU.AND P1, PT, R9, R12, PT ;  /* 0x0000000c0900720b */ /* 0x000fe40003f2c000 */
[----:B------:R-:W-:Y:S02]  /*0340*/  LEA.HI.X.SX32 R9, R10, UR9, 0x1, P2 ;  /* 0x000000090a097c11 */ /* 0x000fe400090f0eff */
[----:B------:R-:W-:-:S05]  /*0350*/  SEL R15, RZ, 0x1, P1 ;  /* 0x00000001ff0f7807 */ /* 0x000fca0000800000 */
[----:B------:R0:W-:Y:S04]  /*0360*/  STG.E.U8 desc[UR6][R8.64], R15 ;  /* 0x0000000f08007986 */ /* 0x0001e8000c101106 */
[----:B------:R-:W2:Y:S04]  /*0370*/  LDG.E R20, desc[UR6][R4.64+-0xc] ;  /* 0xfffff40604147981 */ /* 0x000ea8000c1e1900 */
[----:B------:R-:W2:Y:S04]  /*0380*/  LDG.E R21, desc[UR6][R2.64+0x10] ;  /* 0x0000100602157981 */ /* 0x000ea8000c1e1900 */
[----:B------:R-:W3:Y:S04]  /*0390*/  LDG.E R16, desc[UR6][R4.64+-0x10] ;  /* 0xfffff00604107981 */ /* 0x000ee8000c1e1900 */
[----:B------:R-:W3:Y:S04]  /*03a0*/  LDG.E R19, desc[UR6][R2.64+0xc] ;  /* 0x00000c0602137981 */ /* 0x000ee8000c1e1900 */
[----:B------:R-:W4:Y:S04]  /*03b0*/  LDG.E R18, desc[UR6][R2.64+0x4] ;  /* 0x0000040602127981 */ /* 0x000f28000c1e1900 */
[----:B------:R-:W5:Y:S04]  /*03c0*/  LDG.E R14, desc[UR6][R2.64] ;  /* 0x00000006020e7981 */ /* 0x000f68000c1e1900 */
[----:B------:R-:W0:Y:S04]  /*03d0*/  LDG.E R13, desc[UR6][R4.64+-0x8] ;  /* 0xfffff806040d7981 */ /* 0x000e28000c1e1900 */
[----:B------:R-:W0:Y:S04]  /*03e0*/  LDG.E R24, desc[UR6][R2.64+0x14] ;  /* 0x0000140602187981 */ /* 0x000e28000c1e1900 */
        /* <DEDUP_REMOVED lines=9> */
[----:B0-----:R-:W-:-:S03]  /*0480*/  FMNMX R15, R13, R24, PT ;  /* 0x000000180d0f7209 */ /* 0x001fc60003800000 */
[----:B------:R-:W-:Y:S01]  /*0490*/  FFMA R19, R19, R19, R14 ;  /* 0x0000001313137223 */ /* 0x000fe2000000000e */
[----:B------:R-:W-:Y:S01]  /*04a0*/  FMNMX R22, R22, R15, !PT ;  /* 0x0000000f16167209 */ /* 0x000fe20007800000 */
[----:B------:R-:W-:-:S04]  /*04b0*/  FMUL R12, R12, R12 ;  /* 0x0000000c0c0c7220 */ /* 0x000fc80000400000 */
[----:B------:R-:W-:-:S04]  /*04c0*/  FADD R22, -R13, R22 ;  /* 0x000000160d167221 */ /* 0x000fc80000000100 */
[----:B------:R-:W-:-:S05]  /*04d0*/  FFMA R19, R22, R22, R19 ;  /* 0x0000001616137223 */ /* 0x000fca0000000013 */
[----:B------:R-:W-:-:S04]  /*04e0*/  FSETP.GTU.AND P1, PT, R19, R12, PT ;  /* 0x0000000c1300720b */ /* 0x000fc80003f2c000 */
        /* <DEDUP_REMOVED lines=37> */
[----:B------:R1:W5:Y:S01]  /*0740*/  LDG.E R12, desc[UR6][R4.64+0x1c] ;  /* 0x00001c06040c7981 */ /* 0x000362000c1e1900 */
[----:B------:R-:W-:-:S02]  /*0750*/  VIADD R11, R11, 0x4 ;  /* 0x000000040b0b7836 */ /* 0x000fc40000000000 */
[----:B------:R-:W-:Y:S01]  /*0760*/  VIADD R10, R10, 0x4 ;  /* 0x000000040a0a7836 */ /* 0x000fe20000000000 */
[----:B-1----:R-:W-:-:S05]  /*0770*/  IADD3 R4, P2, PT, R4, 0x40, RZ ;  /* 0x0000004004047810 */ /* 0x002fca0007f5e0ff */
[----:B------:R-:W-:Y:S01]  /*0780*/  IMAD.X R5, RZ, RZ, R5, P2 ;  /* 0x000000ffff057224 */ /* 0x000fe200010e0605 */
[----:B--2---:R-:W-:Y:S02]  /*0790*/  FMNMX R21, R20, R21, PT ;  /* 0x0000001514157209 */ /* 0x004fe40003800000 */
        /* <DEDUP_REMOVED lines=13> */
[----:B------:R-:W-:Y:S02]  /*0870*/  SEL R13, RZ, 0x1, P1 ;  /* 0x00000001ff0d7807 */ /* 0x000fe40000800000 */
[----:B------:R-:W-:-:S03]  /*0880*/  ISETP.NE.AND P1, PT, R11, RZ, PT ;  /* 0x000000ff0b00720c */ /* 0x000fc60003f25270 */
[----:B------:R0:W-:Y:S10]  /*0890*/  STG.E.U8 desc[UR6][R8.64+0x3], R13 ;  /* 0x0000030d08007986 */ /* 0x0001f4000c101106 */
[----:B------:R-:W-:Y:S05]  /*08a0*/  @P1 BRA `(.L_x_1) ;  /* 0xfffffff800401947 */ /* 0x000fea000383ffff */
.L_x_0:
[----:B------:R-:W-:Y:S05]  /*08b0*/  @!P0 EXIT ;  /* 0x000000000000894d */ /* 0x000fea0003800000 */
[----:B------:R-:W-:Y:S02]  /*08c0*/  ISETP.NE.AND P1, PT, R17, 0x1, PT ;  /* 0x000000011100780c */ /* 0x000fe40003f25270 */
[----:B------:R-:W-:-:S04]  /*08d0*/  LOP3.LUT R6, R6, 0x1, RZ, 0xc0, !PT ;  /* 0x0000000106067812 */ /* 0x000fc800078ec0ff */
[----:B------:R-:W-:-:S07]  /*08e0*/  ISETP.NE.U32.AND P0, PT, R6, 0x1, PT ;  /* 0x000000010600780c */ /* 0x000fce0003f05070 */
[----:B------:R-:W-:Y:S06]  /*08f0*/  @!P1 BRA `(.L_x_2) ;  /* 0x0000000000ec9947 */ /* 0x000fec0003800000 */
[----:B------:R-:W1:Y:S01]  /*0900*/  LDC.64 R4, c[0x0][0x390] ;  /* 0x0000e400ff047b82 */ /* 0x000e620000000a00 */
[----:B------:R-:W2:Y:S01]  /*0910*/  LDG.E R12, desc[UR6][R2.64+0x10] ;  /* 0x00001006020c7981 */ /* 0x000ea2000c1e1900 */
[----:B------:R-:W3:Y:S03]  /*0920*/  LDCU.64 UR4, c[0x0][0x3a0] ;  /* 0x00007400ff0477ac */ /* 0x000ee60008000a00 */
[----:B0-----:R-:W4:Y:S04]  /*0930*/  LDG.E R9, desc[UR6][R2.64+0xc] ;  /* 0x00000c0602097981 */ /* 0x001f28000c1e1900 */
[----:B------:R-:W5:Y:S04]  /*0940*/  LDG.E R10, desc[UR6][R2.64+0x4] ;  /* 0x00000406020a7981 */ /* 0x000f68000c1e1900 */
[----:B------:R-:W3:Y:S04]  /*0950*/  LDG.E R6, desc[UR6][R2.64] ;  /* 0x0000000602067981 */ /* 0x000ee8000c1e1900 */
[----:B------:R-:W3:Y:S04]  /*0960*/  LDG.E R16, desc[UR6][R2.64+0x14] ;  /* 0x0000140602107981 */ /* 0x000ee8000c1e1900 */
[----:B------:R-:W3:Y:S01]  /*0970*/  LDG.E R14, desc[UR6][R2.64+0x8] ;  /* 0x00000806020e7981 */ /* 0x000ee2000c1e1900 */
[----:B-1----:R-:W-:-:S05]  /*0980*/  IMAD.WIDE.U32 R4, R7, 0x10, R4 ;  /* 0x0000001007047825 */ /* 0x002fca00078e0004 */
[----:B------:R-:W2:Y:S04]  /*0990*/  LDG.E R11, desc[UR6][R4.64+0x4] ;  /* 0x00000406040b7981 */ /* 0x000ea8000c1e1900 */
[----:B------:R-:W4:Y:S04]  /*09a0*/  LDG.E R8, desc[UR6][R4.64] ;  /* 0x0000000604087981 */ /* 0x000f28000c1e1900 */
[----:B------:R-:W3:Y:S04]  /*09b0*/  LDG.E R15, desc[UR6][R4.64+0x8] ;  /* 0x00000806040f7981 */ /* 0x000ee8000c1e1900 */
[----:B------:R-:W3:Y:S01]  /*09c0*/  LDG.E R17, desc[UR6][R4.64+0xc] ;  /* 0x00000c0604117981 */ /* 0x000ee2000c1e1900 */
[----:B--2---:R-:W-:-:S02]  /*09d0*/  FMNMX R13, R11, R12, PT ;  /* 0x0000000c0b0d7209 */ /* 0x004fc40003800000 */
[----:B----4-:R-:W-:Y:S02]  /*09e0*/  FMNMX R9, R8, R9, PT ;  /* 0x0000000908097209 */ /* 0x010fe40003800000 */
[----:B-----5:R-:W-:Y:S02]  /*09f0*/  FMNMX R10, R10, R13, !PT ;  /* 0x0000000d0a0a7209 */ /* 0x020fe40007800000 */
[----:B---3--:R-:W-:Y:S02]  /*0a00*/  FMNMX R9, R6, R9, !PT ;  /* 0x0000000906097209 */ /* 0x008fe40007800000 */
[----:B------:R-:W-:Y:S01]  /*0a10*/  FMNMX R13, R15, R16, PT ;  /* 0x000000100f0d7209 */ /* 0x000fe20003800000 */
[----:B------:R-:W-:Y:S02]  /*0a20*/  FADD R10, -R11, R10 ;  /* 0x0000000a0b0a7221 */ /* 0x000fe40000000100 */
[----:B------:R-:W-:Y:S01]  /*0a30*/  FADD R9, -R8, R9 ;  /* 0x0000000908097221 */ /* 0x000fe20000000100 */
[----:B------:R-:W-:Y:S01]  /*0a40*/  FMNMX R14, R14, R13, !PT ;  /* 0x0000000d0e0e7209 */ /* 0x000fe20007800000 */
[----:B------:R-:W-:-:S04]  /*0a50*/  FMUL R10, R10, R10 ;  /* 0x0000000a0a0a7220 */ /* 0x000fc80000400000 */
[----:B------:R-:W-:Y:S01]  /*0a60*/  FFMA R9, R9, R9, R10 ;  /* 0x0000000909097223 */ /* 0x000fe2000000000a */
[----:B------:R-:W-:Y:S01]  /*0a70*/  FADD R14, -R15, R14 ;  /* 0x0000000e0f0e7221 */ /* 0x000fe20000000100 */
[----:B------:R-:W-:Y:S02]  /*0a80*/  IMAD.IADD R10, R0, 0x1, R7 ;  /* 0x00000001000a7824 */ /* 0x000fe400078e0207 */
[----:B------:R-:W-:Y:S01]  /*0a90*/  FMUL R6, R17, R17 ;  /* 0x0000001111067220 */ /* 0x000fe20000400000 */
[----:B------:R-:W-:Y:S02]  /*0aa0*/  FFMA R9, R14, R14, R9 ;  /* 0x0000000e0e097223 */ /* 0x000fe40000000009 */
[----:B------:R-:W-:-:S03]  /*0ab0*/  IADD3 R8, P2, PT, R10, UR4, RZ ;  /* 0x000000040a087c10 */ /* 0x000fc6000ff5e0ff */
        /* <DEDUP_REMOVED lines=14> */
[----:B------:R-:W-:Y:S01]  /*0ba0*/  VIADD R7, R7, 0x2 ;  /* 0x0000000207077836 */ /* 0x000fe20000000000 */
[----:B--2---:R-:W-:-:S02]  /*0bb0*/  FMNMX R15, R14, R15, PT ;  /* 0x0000000f0e0f7209 */ /* 0x004fc40003800000 */
[----:B---3--:R-:W-:Y:S02]  /*0bc0*/  FMNMX R13, R10, R13, PT ;  /* 0x0000000d0a0d7209 */ /* 0x008fe40003800000 */
[----:B----4-:R-:W-:Y:S02]  /*0bd0*/  FMNMX R15, R12, R15, !PT ;  /* 0x0000000f0c0f7209 */ /* 0x010fe40007800000 */
[----:B-----5:R-:W-:-:S03]  /*0be0*/  FMNMX R13, R6, R13, !PT ;  /* 0x0000000d060d7209 */ /* 0x020fc60007800000 */
[----:B------:R-:W-:Y:S01]  /*0bf0*/  FADD R15, -R14, R15 ;  /* 0x0000000f0e0f7221 */ /* 0x000fe20000000100 */
[----:B0-----:R-:W-:Y:S01]  /*0c00*/  FMNMX R11, R17, R18, PT ;  /* 0x00000012110b7209 */ /* 0x001fe20003800000 */
[----:B------:R-:W-:Y:S02]  /*0c10*/  FADD R13, -R10, R13 ;  /* 0x0000000d0a0d7221 */ /* 0x000fe40000000100 */
[----:B------:R-:W-:Y:S01]  /*0c20*/  FMUL R6, R15, R15 ;  /* 0x0000000f0f067220 */ /* 0x000fe20000400000 */
[----:B------:R-:W-:-:S03]  /*0c30*/  FMNMX R16, R16, R11, !PT ;  /* 0x0000000b10107209 */ /* 0x000fc60007800000 */
[----:B------:R-:W-:Y:S02]  /*0c40*/  FFMA R13, R13, R13, R6 ;  /* 0x0000000d0d0d7223 */ /* 0x000fe40000000006 */
[----:B------:R-:W-:Y:S01]  /*0c50*/  FADD R16, -R17, R16 ;  /* 0x0000001011107221 */ /* 0x000fe20000000100 */
[----:B------:R-:W-:-:S03]  /*0c60*/  FMUL R4, R19, R19 ;  /* 0x0000001313047220 */ /* 0x000fc60000400000 */
[----:B------:R-:W-:-:S05]  /*0c70*/  FFMA R13, R16, R16, R13 ;  /* 0x00000010100d7223 */ /* 0x000fca000000000d */
[----:B------:R-:W-:-:S04]  /*0c80*/  FSETP.GTU.AND P1, PT, R13, R4, PT ;  /* 0x000000040d00720b */ /* 0x000fc80003f2c000 */
[----:B------:R-:W-:-:S05]  /*0c90*/  SEL R5, RZ, 0x1, P1 ;  /* 0x00000001ff057807 */ /* 0x000fca0000800000 */
[----:B------:R1:W-:Y:S04]  /*0ca0*/  STG.E.U8 desc[UR6][R8.64+0x1], R5 ;  /* 0x0000010508007986 */ /* 0x0003e8000c101106 */
.L_x_2:
[----:B------:R-:W-:Y:S05]  /*0cb0*/  @P0 EXIT ;  /* 0x000000000000094d */ /* 0x000fea0003800000 */
[----:B-1----:R-:W1:Y:S01]  /*0cc0*/  LDC.64 R4, c[0x0][0x390] ;  /* 0x0000e400ff047b82 */ /* 0x002e620000000a00 */
[----:B------:R-:W2:Y:S01]  /*0cd0*/  LDG.E R12, desc[UR6][R2.64+0x10] ;  /* 0x00001006020c7981 */ /* 0x000ea2000c1e1900 */
[----:B------:R-:W3:Y:S03]  /*0ce0*/  LDCU.64 UR4, c[0x0][0x3a0] ;  /* 0x00007400ff0477ac */ /* 0x000ee60008000a00 */
[----:B------:R-:W4:Y:S04]  /*0cf0*/  LDG.E R10, desc[UR6][R2.64+0x4] ;  /* 0x00000406020a7981 */ /* 0x000f28000c1e1900 */
[----:B0-----:R-:W5:Y:S04]  /*0d00*/  LDG.E R9, desc[UR6][R2.64+0xc] ;  /* 0x00000c0602097981 */ /* 0x001f68000c1e1900 */
[----:B------:R-:W5:Y:S04]  /*0d10*/  LDG.E R6, desc[UR6][R2.64] ;  /* 0x0000000602067981 */ /* 0x000f68000c1e1900 */
[----:B------:R-:W5:Y:S04]  /*0d20*/  LDG.E R16, desc[UR6][R2.64+0x14] ;  /* 0x0000140602107981 */ /* 0x000f68000c1e1900 */
[----:B------:R3:W5:Y:S01]  /*0d30*/  LDG.E R14, desc[UR6][R2.64+0x8] ;  /* 0x00000806020e7981 */ /* 0x000762000c1e1900 */
[----:B-1----:R-:W-:-:S05]  /*0d40*/  IMAD.WIDE.U32 R4, R7, 0x10, R4 ;  /* 0x0000001007047825 */ /* 0x002fca00078e0004 */
[----:B------:R-:W2:Y:S04]  /*0d50*/  LDG.E R11, desc[UR6][R4.64+0x4] ;  /* 0x00000406040b7981 */ /* 0x000ea8000c1e1900 */
[----:B------:R-:W5:Y:S04]  /*0d60*/  LDG.E R8, desc[UR6][R4.64] ;  /* 0x0000000604087981 */ /* 0x000f68000c1e1900 */
[----:B------:R-:W5:Y:S04]  /*0d70*/  LDG.E R15, desc[UR6][R4.64+0x8] ;  /* 0x00000806040f7981 */ /* 0x000f68000c1e1900 */
[----:B------:R-:W5:Y:S01]  /*0d80*/  LDG.E R17, desc[UR6][R4.64+0xc] ;  /* 0x00000c0604117981 */ /* 0x000f62000c1e1900 */
[----:B------:R-:W-:-:S05]  /*0d90*/  IMAD.IADD R7, R0, 0x1, R7 ;  /* 0x0000000100077824 */ /* 0x000fca00078e0207 */
[----:B---3--:R-:W-:-:S04]  /*0da0*/  IADD3 R2, P1, PT, R7, UR4, RZ ;  /* 0x0000000407027c10 */ /* 0x008fc8000ff3e0ff */
[----:B------:R-:W-:Y:S02]  /*0db0*/  LEA.HI.X.SX32 R3, R7, UR5, 0x1, P1 ;  /* 0x0000000507037c11 */ /* 0x000fe400088f0eff */
[----:B--2---:R-:W-:-:S04]  /*0dc0*/  FMNMX R13, R11, R12, PT ;  /* 0x0000000c0b0d7209 */ /* 0x004fc80003800000 */
[----:B----4-:R-:W-:Y:S02]  /*0dd0*/  FMNMX R10, R10, R13, !PT ;  /* 0x0000000d0a0a7209 */ /* 0x010fe40007800000 */
[----:B-----5:R-:W-:-:S03]  /*0de0*/  FMNMX R9, R8, R9, PT ;  /* 0x0000000908097209 */ /* 0x020fc60003800000 */
[----:B------:R-:W-:Y:S01]  /*0df0*/  FADD R10, -R11, R10 ;  /* 0x0000000a0b0a7221 */ /* 0x000fe20000000100 */
[----:B------:R-:W-:Y:S02]  /*0e00*/  FMNMX R9, R6, R9, !PT ;  /* 0x0000000906097209 */ /* 0x000fe40007800000 */
[----:B------:R-:W-:Y:S01]  /*0e10*/  FMNMX R11, R15, R16, PT ;  /* 0x000000100f0b7209 */ /* 0x000fe20003800000 */
[----:B------:R-:W-:Y:S02]  /*0e20*/  FMUL R10, R10, R10 ;  /* 0x0000000a0a0a7220 */ /* 0x000fe40000400000 */
[----:B------:R-:W-:Y:S01]  /*0e30*/  FADD R9, -R8, R9 ;  /* 0x0000000908097221 */ /* 0x000fe20000000100 */
[----:B------:R-:W-:-:S03]  /*0e40*/  FMNMX R14, R14, R11, !PT ;  /* 0x0000000b0e0e7209 */ /* 0x000fc60007800000 */
[----:B------:R-:W-:Y:S02]  /*0e50*/  FFMA R9, R9, R9, R10 ;  /* 0x0000000909097223 */ /* 0x000fe4000000000a */
[----:B------:R-:W-:Y:S01]  /*0e60*/  FADD R14, -R15, R14 ;  /* 0x0000000e0f0e7221 */ /* 0x000fe20000000100 */
[----:B------:R-:W-:-:S03]  /*0e70*/  FMUL R0, R17, R17 ;  /* 0x0000001111007220 */ /* 0x000fc60000400000 */
[----:B------:R-:W-:-:S05]  /*0e80*/  FFMA R9, R14, R14, R9 ;  /* 0x0000000e0e097223 */ /* 0x000fca0000000009 */
[----:B------:R-:W-:-:S04]  /*0e90*/  FSETP.GTU.AND P0, PT, R9, R0, PT ;  /* 0x000000000900720b */ /* 0x000fc80003f0c000 */
[----:B------:R-:W-:-:S05]  /*0ea0*/  SEL R5, RZ, 0x1, P0 ;  /* 0x00000001ff057807 */ /* 0x000fca0000000000 */
[----:B------:R-:W-:Y:S01]  /*0eb0*/  STG.E.U8 desc[UR6][R2.64], R5 ;  /* 0x0000000502007986 */ /* 0x000fe2000c101106 */
[----:B------:R-:W-:Y:S05]  /*0ec0*/  EXIT ;  /* 0x000000000000794d */ /* 0x000fea0003800000 */
.L_x_3:
[----:B------:R-:W-:-:S00]  /*0ed0*/  BRA `(.L_x_3) ;  /* 0xfffffffc00fc7947 */ /* 0x000fc0000383ffff */
[----:B------:R-:W-:-:S00]  /*0ee0*/  NOP ;  /* 0x0000000000007918 */ /* 0x000fc00000000000 */
        /* <DEDUP_REMOVED lines=9> */
.L_x_56:


//--------------------- .text._Z22detectSphereCollisionsPK6SphereiPb --------------------------
	.section	.text._Z22detectSphereCollisionsPK6SphereiPb,"ax",@progbits
	.align	128
        .global         _Z22detectSphereCollisionsPK6SphereiPb
        .type           _Z22detectSphereCollisionsPK6SphereiPb,@function
        .size           _Z22detectSphereCollisionsPK6SphereiPb,(.L_x_57 - _Z22detectSphereCollisionsPK6SphereiPb)
        .other          _Z22detectSphereCollisionsPK6SphereiPb,@"STO_CUDA_ENTRY STV_DEFAULT"
_Z22detectSphereCollisionsPK6SphereiPb:
.text._Z22detectSphereCollisionsPK6SphereiPb:
[----:B------:R-:W-:Y:S01]  /*0000*/  LDC R1, c[0x0][0x37c] ;  /* 0x0000df00ff017b82 */ /* 0x000fe20000000800 */
[----:B------:R-:W0:Y:S07]  /*0010*/  S2R R3, SR_TID.X ;  /* 0x0000000000037919 */ /* 0x000e2e0000002100 */
[----:B------:R-:W0:Y:S01]  /*0020*/  S2UR UR4, SR_CTAID.X ;  /* 0x00000000000479c3 */ /* 0x000e220000002500 */
[----:B------:R-:W1:Y:S07]  /*0030*/  LDCU UR8, c[0x0][0x388] ;  /* 0x00007100ff0877ac */ /* 0x000e6e0008000800 */
[----:B------:R-:W0:Y:S02]  /*0040*/  LDC R0, c[0x0][0x360] ;  /* 0x0000d800ff007b82 */ /* 0x000e240000000800 */
[----:B0-----:R-:W-:-:S05]  /*0050*/  IMAD R0, R0, UR4, R3 ;  /* 0x0000000400007c24 */ /* 0x001fca000f8e0203 */
[----:B-1----:R-:W-:-:S13]  /*0060*/  ISETP.GE.AND P0, PT, R0, UR8, PT ;  /* 0x0000000800007c0c */ /* 0x002fda000bf06270 */
[----:B------:R-:W-:Y:S05]  /*0070*/  @P0 EXIT ;  /* 0x000000000000094d */ /* 0x000fea0003800000 */
[----:B------:R-:W-:Y:S01]  /*0080*/  ISETP.GE.AND P0, PT, R0, 0x1, PT ;  /* 0x000000010000780c */ /* 0x000fe20003f06270 */
[----:B------:R-:W0:Y:S01]  /*0090*/  LDCU.64 UR6, c[0x0][0x358] ;  /* 0x00006b00ff0677ac */ /* 0x000e220008000a00 */
[----:B------:R-:W-:Y:S01]  /*00a0*/  BSSY.RECONVERGENT B0, `(.L_x_4) ;  /* 0x0000090000007945 */ /* 0x000fe20003800200 */
[----:B------:R-:W-:Y:S01]  /*00b0*/  HFMA2 R5, -RZ, RZ, 0, 0 ;  /* 0x00000000ff057431 */ /* 0x000fe200000001ff */
[----:B------:R-:W1:Y:S09]  /*00c0*/  LDCU.64 UR10, c[0x0][0x390] ;  /* 0x00007200ff0a77ac */ /* 0x000e720008000a00 */
[----:B------:R-:W-:Y:S05]  /*00d0*/  @!P0 BRA `(.L_x_5) ;  /* 0x0000000800308947 */ /* 0x000fea0003800000 */
[----:B------:R-:W2:Y:S01]  /*00e0*/  LDC.64 R6, c[0x0][0x380] ;  /* 0x0000e000ff067b82 */ /* 0x000ea20000000a00 */
[C---:B------:R-:W-:Y:S01]  /*00f0*/  VIMNMX R2, PT, PT, R0.reuse, UR8, PT ;  /* 0x0000000800027c48 */ /* 0x040fe2000bfe0100 */
[----:B------:R-:W-:Y:S01]  /*0100*/  BSSY.RECONVERGENT B1, `(.L_x_6) ;  /* 0x0000067000017945 */ /* 0x000fe20003800200 */
[----:B------:R-:W-:Y:S01]  /*0110*/  IMAD R12, R0, UR8, RZ ;  /* 0x00000008000c7c24 */ /* 0x000fe2000f8e02ff */
[----:B------:R-:W-:Y:S02]  /*0120*/  MOV R5, RZ ;  /* 0x000000ff00057202 */ /* 0x000fe40000000f00 */
[C---:B------:R-:W-:Y:S02]  /*0130*/  ISETP.GE.AND P1, PT, R2.reuse, 0x4, PT ;  /* 0x000000040200780c */ /* 0x040fe40003f26270 */
[----:B------:R-:W-:-:S04]  /*0140*/  VIMNMX R8, PT, PT, R2, 0x1, !PT ;  /* 0x0000000102087848 */ /* 0x000fc80007fe0100 */
[----:B------:R-:W-:-:S04]  /*0150*/  LOP3.LUT R4, R8, 0x3, RZ, 0xc0, !PT ;  /* 0x0000000308047812 */ /* 0x000fc800078ec0ff */
[----:B------:R-:W-:Y:S01]  /*0160*/  ISETP.NE.AND P0, PT, R4, RZ, PT ;  /* 0x000000ff0400720c */ /* 0x000fe20003f05270 */
[----:B--2---:R-:W-:Y:S02]  /*0170*/  IMAD.WIDE.U32 R2, R0, 0x10, R6 ;  /* 0x0000001000027825 */ /* 0x004fe400078e0006 */
[----:B------:R-:W-:Y:S10]  /*0180*/  @!P1 BRA `(.L_x_7) ;  /* 0x0000000400789947 */ /* 0x000ff40003800000 */
[----:B------:R-:W2:Y:S01]  /*0190*/  LDCU.64 UR4, c[0x0][0x380] ;  /* 0x00007000ff0477ac */ /* 0x000ea20008000a00 */
[----:B------:R-:W-:Y:S02]  /*01a0*/  LOP3.LUT R5, R8, 0x7ffffffc, RZ, 0xc0, !PT ;  /* 0x7ffffffc08057812 */ /* 0x000fe400078ec0ff */
[----:B------:R-:W-:Y:S02]  /*01b0*/  MOV R13, R12 ;  /* 0x0000000c000d7202 */ /* 0x000fe40000000f00 */
[----:B------:R-:W-:Y:S01]  /*01c0*/  IADD3 R14, PT, PT, -R5, RZ, RZ ;  /* 0x000000ff050e7210 */ /* 0x000fe20007ffe1ff */
[----:B--2---:R-:W-:-:S04]  /*01d0*/  UIADD3 UR4, UP0, UPT, UR4, 0x20, URZ ;  /* 0x0000002004047890 */ /* 0x004fc8000ff1e0ff */
[----:B------:R-:W-:Y:S02]  /*01e0*/  UIADD3.X UR5, UPT, UPT, URZ, UR5, URZ, UP0, !UPT ;  /* 0x00000005ff057290 */ /* 0x000fe400087fe4ff */
[----:B------:R-:W-:-:S04]  /*01f0*/  MOV R8, UR4 ;  /* 0x0000000400087c02 */ /* 0x000fc80008000f00 */
[----:B------:R-:W-:-:S07]  /*0200*/  MOV R9, UR5 ;  /* 0x0000000500097c02 */ /* 0x000fce0008000f00 */
.L_x_8:
[----:B0-2---:R-:W2:Y:S01]  /*0210*/  LDG.E R17, desc[UR6][R2.64+0x4] ;  /* 0x0000040602117981 */ /* 0x005ea2000c1e1900 */
[----:B------:R-:W0:Y:S03]  /*0220*/  LDC.64 R10, c[0x0][0x390] ;  /* 0x0000e400ff0a7b82 */ /* 0x000e260000000a00 */
[----:B------:R-:W2:Y:S04]  /*0230*/  LDG.E R18, desc[UR6][R8.64+-0x1c] ;  /* 0xffffe40608127981 */ /* 0x000ea8000c1e1900 */
[----:B------:R-:W3:Y:S04]  /*0240*/  LDG.E R15, desc[UR6][R2.64] ;  /* 0x00000006020f7981 */ /* 0x000ee8000c1e1900 */
[----:B------:R-:W3:Y:S04]  /*0250*/  LDG.E R16, desc[UR6][R8.64+-0x20] ;  /* 0xffffe00608107981 */ /* 0x000ee8000c1e1900 */
[----:B------:R-:W4:Y:S04]  /*0260*/  LDG.E R19, desc[UR6][R2.64+0x8] ;  /* 0x0000080602137981 */ /* 0x000f28000c1e1900 */
[----:B------:R-:W5:Y:S04]  /*0270*/  LDG.E R21, desc[UR6][R2.64+0xc] ;  /* 0x00000c0602157981 */ /* 0x000f68000c1e1900 */
[----:B------:R-:W5:Y:S04]  /*0280*/  LDG.E R22, desc[UR6][R8.64+-0x14] ;  /* 0xffffec0608167981 */ /* 0x000f68000c1e1900 */
[----:B------:R-:W4:Y:S01]  /*0290*/  LDG.E R20, desc[UR6][R8.64+-0x18] ;  /* 0xffffe80608147981 */ /* 0x000f22000c1e1900 */
[----:B0-----:R-:W-:Y:S01]  /*02a0*/  IADD3 R10, P2, P3, R13, 0x3, R10 ;  /* 0x000000030d0a7810 */ /* 0x001fe20007b5e00a */
[----:B--2---:R-:W-:Y:S01]  /*02b0*/  FADD R17, R17, -R18 ;  /* 0x8000001211117221 */ /* 0x004fe20000000000 */
[----:B------:R-:W-:-:S04]  /*02c0*/  SHF.R.S32.HI R18, RZ, 0x1f, R13 ;  /* 0x0000001fff127819 */ /* 0x000fc8000001140d */
[----:B------:R-:W-:Y:S01]  /*02d0*/  IADD3.X R11, PT, PT, R18, R11, RZ, P2, P3 ;  /* 0x0000000b120b7210 */ /* 0x000fe200017e64ff */
[----:B---3--:R-:W-:Y:S01]  /*02e0*/  FADD R15, R15, -R16 ;  /* 0x800000100f0f7221 */ /* 0x008fe20000000000 */
[----:B------:R-:W-:-:S04]  /*02f0*/  FMUL R16, R17, R17 ;  /* 0x0000001111107220 */ /* 0x000fc80000400000 */
[----:B------:R-:W-:Y:S01]  /*0300*/  FFMA R16, R15, R15, R16 ;  /* 0x0000000f0f107223 */ /* 0x000fe20000000010 */
[----:B-----5:R-:W-:Y:S01]  /*0310*/  FADD R21, R21, R22 ;  /* 0x0000001615157221 */ /* 0x020fe20000000000 */
[----:B----4-:R-:W-:-:S03]  /*0320*/  FADD R19, R19, -R20 ;  /* 0x8000001413137221 */ /* 0x010fc60000000000 */
[----:B------:R-:W-:Y:S01]  /*0330*/  FMUL R21, R21, R21 ;  /* 0x0000001515157220 */ /* 0x000fe20000400000 */
        /* <DEDUP_REMOVED lines=9> */
[----:B------:R-:W4:Y:S04]  /*03d0*/  LDG.E R21, desc[UR6][R8.64+-0x8] ;  /* 0xfffff80608157981 */ /* 0x000f28000c1e1900 */
[----:B------:R-:W5:Y:S04]  /*03e0*/  LDG.E R22, desc[UR6][R2.64+0xc] ;  /* 0x00000c0602167981 */ /* 0x000f68000c1e1900 */
[----:B------:R-:W5:Y:S01]  /*03f0*/  LDG.E R23, desc[UR6][R8.64+-0x4] ;  /* 0xfffffc0608177981 */ /* 0x000f62000c1e1900 */
[----:B--2---:R-:W-:-:S04]  /*0400*/  FADD R18, R18, -R19 ;  /* 0x8000001312127221 */ /* 0x004fc80000000000 */
[----:B0-----:R-:W-:Y:S01]  /*0410*/  FMUL R15, R18, R18 ;  /* 0x00000012120f7220 */ /* 0x001fe20000400000 */
[----:B---3--:R-:W-:-:S04]  /*0420*/  FADD R16, R16, -R17 ;  /* 0x8000001110107221 */ /* 0x008fc80000000000 */
[----:B------:R-:W-:Y:S01]  /*0430*/  FFMA R15, R16, R16, R15 ;  /* 0x00000010100f7223 */ /* 0x000fe2000000000f */
[----:B----4-:R-:W-:-:S04]  /*0440*/  FADD R20, R20, -R21 ;  /* 0x8000001514147221 */ /* 0x010fc80000000000 */
[----:B------:R-:W-:Y:S01]  /*0450*/  FFMA R15, R20, R20, R15 ;  /* 0x00000014140f7223 */ /* 0x000fe2000000000f */
[----:B-----5:R-:W-:-:S04]  /*0460*/  FADD R22, R22, R23 ;  /* 0x0000001716167221 */ /* 0x020fc80000000000 */
[----:B------:R-:W-:-:S05]  /*0470*/  FMUL R22, R22, R22 ;  /* 0x0000001616167220 */ /* 0x000fca0000400000 */
        /* <DEDUP_REMOVED lines=29> */
[----:B------:R1:W5:Y:S01]  /*0650*/  LDG.E R23, desc[UR6][R8.64+0x1c] ;  /* 0x00001c0608177981 */ /* 0x000362000c1e1900 */
[----:B------:R-:W-:-:S02]  /*0660*/  IADD3 R14, PT, PT, R14, 0x4, RZ ;  /* 0x000000040e0e7810 */ /* 0x000fc40007ffe0ff */
[----:B------:R-:W-:Y:S02]  /*0670*/  IADD3 R13, PT, PT, R13, 0x4, RZ ;  /* 0x000000040d0d7810 */ /* 0x000fe40007ffe0ff */
[----:B-1----:R-:W-:-:S04]  /*0680*/  IADD3 R8, P2, PT, R8, 0x40, RZ ;  /* 0x0000004008087810 */ /* 0x002fc80007f5e0ff */
[----:B------:R-:W-:Y:S01]  /*0690*/  IADD3.X R9, PT, PT, RZ, R9, RZ, P2, !PT ;  /* 0x00000009ff097210 */ /* 0x000fe200017fe4ff */
        /* <DEDUP_REMOVED lines=9> */
[----:B------:R-:W-:Y:S02]  /*0730*/  SEL R15, RZ, 0x1, P1 ;  /* 0x00000001ff0f7807 */ /* 0x000fe40000800000 */
[----:B------:R-:W-:-:S03]  /*0740*/  ISETP.NE.AND P1, PT, R14, RZ, PT ;  /* 0x000000ff0e00720c */ /* 0x000fc60003f25270 */
[----:B------:R2:W-:Y:S10]  /*0750*/  STG.E.U8 desc[UR6][R10.64], R15 ;  /* 0x0000000f0a007986 */ /* 0x0005f4000c101106 */
[----:B------:R-:W-:Y:S05]  /*0760*/  @P1 BRA `(.L_x_8) ;  /* 0xfffffff800a81947 */ /* 0x000fea000383ffff */
.L_x_7:
[----:B01----:R-:W-:Y:S05]  /*0770*/  BSYNC.RECONVERGENT B1 ;  /* 0x0000000000017941 */ /* 0x003fea0003800200 */
.L_x_6:
[----:B------:R-:W-:Y:S05]  /*0780*/  @!P0 BRA `(.L_x_5) ;  /* 0x0000000000848947 */ /* 0x000fea0003800000 */
[C---:B------:R-:W-:Y:S01]  /*0790*/  IMAD.WIDE.U32 R6, R5.reuse, 0x10, R6 ;  /* 0x0000001005067825 */ /* 0x040fe200078e0006 */
[C---:B------:R-:W-:Y:S02]  /*07a0*/  IADD3 R12, PT, PT, R5.reuse, R12, RZ ;  /* 0x0000000c050c7210 */ /* 0x040fe40007ffe0ff */
[----:B------:R-:W-:Y:S02]  /*07b0*/  IADD3 R8, PT, PT, -R4, RZ, RZ ;  /* 0x000000ff04087210 */ /* 0x000fe40007ffe1ff */
[----:B------:R-:W-:Y:S02]  /*07c0*/  IADD3 R6, P0, PT, R6, 0x8, RZ ;  /* 0x0000000806067810 */ /* 0x000fe40007f1e0ff */
[----:B------:R-:W-:Y:S02]  /*07d0*/  IADD3 R5, PT, PT, R5, R4, RZ ;  /* 0x0000000405057210 */ /* 0x000fe40007ffe0ff */
[----:B------:R-:W-:-:S09]  /*07e0*/  IADD3.X R7, PT, PT, RZ, R7, RZ, P0, !PT ;  /* 0x00000007ff077210 */ /* 0x000fd200007fe4ff */
.L_x_9:
[----:B--23--:R-:W2:Y:S04]  /*07f0*/  LDG.E R10, desc[UR6][R2.64+0x4] ;  /* 0x00000406020a7981 */ /* 0x00cea8000c1e1900 */
[----:B------:R-:W2:Y:S04]  /*0800*/  LDG.E R11, desc[UR6][R6.64+-0x4] ;  /* 0xfffffc06060b7981 */ /* 0x000ea8000c1e1900 */
[----:B------:R-:W3:Y:S04]  /*0810*/  LDG.E R4, desc[UR6][R2.64] ;  /* 0x0000000602047981 */ /* 0x000ee8000c1e1900 */
[----:B------:R-:W3:Y:S04]  /*0820*/  LDG.E R9, desc[UR6][R6.64+-0x8] ;  /* 0xfffff80606097981 */ /* 0x000ee8000c1e1900 */
[----:B------:R-:W4:Y:S04]  /*0830*/  LDG.E R13, desc[UR6][R2.64+0x8] ;  /* 0x00000806020d7981 */ /* 0x000f28000c1e1900 */
[----:B------:R-:W5:Y:S04]  /*0840*/  LDG.E R15, desc[UR6][R2.64+0xc] ;  /* 0x00000c06020f7981 */ /* 0x000f68000c1e1900 */
[----:B------:R-:W4:Y:S04]  /*0850*/  LDG.E R14, desc[UR6][R6.64] ;  /* 0x00000006060e7981 */ /* 0x000f28000c1e1900 */
[----:B------:R0:W5:Y:S01]  /*0860*/  LDG.E R16, desc[UR6][R6.64+0x4] ;  /* 0x0000040606107981 */ /* 0x000162000c1e1900 */
[----:B------:R-:W-:Y:S01]  /*0870*/  IADD3 R8, PT, PT, R8, 0x1, RZ ;  /* 0x0000000108087810 */ /* 0x000fe20007ffe0ff */
[----:B--2---:R-:W-:Y:S01]  /*0880*/  FADD R10, R10, -R11 ;  /* 0x8000000b0a0a7221 */ /* 0x004fe20000000000 */
[----:B---3--:R-:W-:-:S03]  /*0890*/  FADD R4, R4, -R9 ;  /* 0x8000000904047221 */ /* 0x008fc60000000000 */
[----:B------:R-:W-:Y:S01]  /*08a0*/  FMUL R9, R10, R10 ;  /* 0x0000000a0a097220 */ /* 0x000fe20000400000 */
[----:B------:R-:W-:-:S03]  /*08b0*/  IADD3 R10, P1, PT, R12, UR10, RZ ;  /* 0x0000000a0c0a7c10 */ /* 0x000fc6000ff3e0ff */
[----:B------:R-:W-:Y:S01]  /*08c0*/  FFMA R4, R4, R4, R9 ;  /* 0x0000000404047223 */ /* 0x000fe20000000009 */
[----:B------:R-:W-:Y:S02]  /*08d0*/  LEA.HI.X.SX32 R11, R12, UR11, 0x1, P1 ;  /* 0x0000000b0c0b7c11 */ /* 0x000fe400088f0eff */
[----:B0-----:R-:W-:Y:S02]  /*08e0*/  IADD3 R6, P1, PT, R6, 0x10, RZ ;  /* 0x0000001006067810 */ /* 0x001fe40007f3e0ff */
[----:B------:R-:W-:Y:S01]  /*08f0*/  IADD3 R12, PT, PT, R12, 0x1, RZ ;  /* 0x000000010c0c7810 */ /* 0x000fe20007ffe0ff */
[----:B----4-:R-:W-:Y:S01]  /*0900*/  FADD R13, R13, -R14 ;  /* 0x8000000e0d0d7221 */ /* 0x010fe20000000000 */
[----:B------:R-:W-:Y:S01]  /*0910*/  IADD3.X R7, PT, PT, RZ, R7, RZ, P1, !PT ;  /* 0x00000007ff077210 */ /* 0x000fe20000ffe4ff */
[----:B-----5:R-:W-:Y:S02]  /*0920*/  FADD R15, R15, R16 ;  /* 0x000000100f0f7221 */ /* 0x020fe40000000000 */
[----:B------:R-:W-:-:S02]  /*0930*/  FFMA R4, R13, R13, R4 ;  /* 0x0000000d0d047223 */ /* 0x000fc40000000004 */
[----:B------:R-:W-:-:S05]  /*0940*/  FMUL R15, R15, R15 ;  /* 0x0000000f0f0f7220 */ /* 0x000fca0000400000 */
[----:B------:R-:W-:-:S04]  /*0950*/  FSETP.GTU.AND P0, PT, R4, R15, PT ;  /* 0x0000000f0400720b */ /* 0x000fc80003f0c000 */
[----:B------:R-:W-:Y:S02]  /*0960*/  SEL R9, RZ, 0x1, P0 ;  /* 0x00000001ff097807 */ /* 0x000fe40000000000 */
[----:B------:R-:W-:-:S03]  /*0970*/  ISETP.NE.AND P0, PT, R8, RZ, PT ;  /* 0x000000ff0800720c */ /* 0x000fc60003f05270 */
[----:B------:R3:W-:Y:S10]  /*0980*/  STG.E.U8 desc[UR6][R10.64], R9 ;  /* 0x000000090a007986 */ /* 0x0007f4000c101106 */
[----:B------:R-:W-:Y:S05]  /*0990*/  @P0 BRA `(.L_x_9) ;  /* 0xfffffffc00940947 */ /* 0x000fea000383ffff */
.L_x_5:
[----:B01----:R-:W-:Y:S05]  /*09a0*/  BSYNC.RECONVERGENT B0 ;  /* 0x0000000000007941 */ /* 0x003fea0003800200 */
.L_x_4:
[----:B------:R-:W0:Y:S01]  /*09b0*/  LDC.64 R6, c[0x0][0x380] ;  /* 0x0000e000ff067b82 */ /* 0x000e220000000a00 */
[----:B------:R-:W-:Y:S01]  /*09c0*/  ISETP.GE.AND P0, PT, R5, UR8, PT ;  /* 0x0000000805007c0c */ /* 0x000fe2000bf06270 */
[----:B------:R-:W-:Y:S01]  /*09d0*/  BSSY.RECONVERGENT B0, `(.L_x_10) ;  /* 0x0000020000007945 */ /* 0x000fe20003800200 */
[----:B0-----:R-:W-:-:S11]  /*09e0*/  IMAD.WIDE R2, R0, 0x10, R6 ;  /* 0x0000001000027825 */ /* 0x001fd600078e0206 */
[----:B------:R-:W-:Y:S05]  /*09f0*/  @P0 BRA `(.L_x_11) ;  /* 0x0000000000740947 */ /* 0x000fea0003800000 */
[----:B------:R-:W-:Y:S01]  /*0a00*/  ISETP.NE.AND P0, PT, R0, R5, PT ;  /* 0x000000050000720c */ /* 0x000fe20003f05270 */
[----:B------:R-:W-:-:S12]  /*0a10*/  BSSY.RECONVERGENT B1, `(.L_x_12) ;  /* 0x000001a000017945 */ /* 0x000fd80003800200 */
[----:B------:R-:W-:Y:S05]  /*0a20*/  @!P0 BRA `(.L_x_13) ;  /* 0x0000000000608947 */ /* 0x000fea0003800000 */
[----:B---3--:R-:W-:Y:S01]  /*0a30*/  IMAD.WIDE.U32 R8, R5, 0x10, R6 ;  /* 0x0000001005087825 */ /* 0x008fe200078e0006 */
[----:B--2---:R-:W2:Y:S01]  /*0a40*/  LDG.E R10, desc[UR6][R2.64+0x4] ;  /* 0x00000406020a7981 */ /* 0x004ea2000c1e1900 */
[----:B------:R-:W0:Y:S03]  /*0a50*/  LDCU.64 UR4, c[0x0][0x390] ;  /* 0x00007200ff0477ac */ /* 0x000e260008000a00 */
[----:B------:R-:W2:Y:S04]  /*0a60*/  LDG.E R13, desc[UR6][R8.64+0x4] ;  /* 0x00000406080d7981 */ /* 0x000ea8000c1e1900 */
[----:B------:R-:W3:Y:S04]  /*0a70*/  LDG.E R4, desc[UR6][R2.64] ;  /* 0x0000000602047981 */ /* 0x000ee8000c1e1900 */
[----:B------:R-:W3:Y:S04]  /*0a80*/  LDG.E R11, desc[UR6][R8.64] ;  /* 0x00000006080b7981 */ /* 0x000ee8000c1e1900 */
[----:B------:R-:W4:Y:S04]  /*0a90*/  LDG.E R12, desc[UR6][R2.64+0x8] ;  /* 0x00000806020c7981 */ /* 0x000f28000c1e1900 */
[----:B------:R-:W4:Y:S04]  /*0aa0*/  LDG.E R15, desc[UR6][R8.64+0x8] ;  /* 0x00000806080f7981 */ /* 0x000f28000c1e1900 */
[----:B------:R0:W5:Y:S04]  /*0ab0*/  LDG.E R17, desc[UR6][R8.64+0xc] ;  /* 0x00000c0608117981 */ /* 0x000168000c1e1900 */
[----:B------:R-:W5:Y:S01]  /*0ac0*/  LDG.E R14, desc[UR6][R2.64+0xc] ;  /* 0x00000c06020e7981 */ /* 0x000f62000c1e1900 */
[----:B--2---:R-:W-:Y:S01]  /*0ad0*/  FADD R10, R10, -R13 ;  /* 0x8000000d0a0a7221 */ /* 0x004fe20000000000 */
[----:B---3--:R-:W-:-:S03]  /*0ae0*/  FADD R4, R4, -R11 ;  /* 0x8000000b04047221 */ /* 0x008fc60000000000 */
[----:B------:R-:W-:-:S04]  /*0af0*/  FMUL R11, R10, R10 ;  /* 0x0000000a0a0b7220 */ /* 0x000fc80000400000 */
[----:B------:R-:W-:Y:S01]  /*0b00*/  FFMA R11, R4, R4, R11 ;  /* 0x00000004040b7223 */ /* 0x000fe2000000000b */
[----:B------:R-:W-:Y:S02]  /*0b10*/  IMAD R4, R0, UR8, R5 ;  /* 0x0000000800047c24 */ /* 0x000fe4000f8e0205 */
[----:B----4-:R-:W-:-:S03]  /*0b20*/  FADD R12, R12, -R15 ;  /* 0x8000000f0c0c7221 */ /* 0x010fc60000000000 */
[----:B0-----:R-:W-:Y:S01]  /*0b30*/  IADD3 R8, P1, PT, R4, UR4, RZ ;  /* 0x0000000404087c10 */ /* 0x001fe2000ff3e0ff */
[----:B------:R-:W-:-:S03]  /*0b40*/  FFMA R11, R12, R12, R11 ;  /* 0x0000000c0c0b7223 */ /* 0x000fc6000000000b */
[----:B------:R-:W-:Y:S01]  /*0b50*/  LEA.HI.X.SX32 R9, R4, UR5, 0x1, P1 ;  /* 0x0000000504097c11 */ /* 0x000fe200088f0eff */
[----:B-----5:R-:W-:-:S04]  /*0b60*/  FADD R14, R14, R17 ;  /* 0x000000110e0e7221 */ /* 0x020fc80000000000 */
[----:B------:R-:W-:-:S05]  /*0b70*/  FMUL R14, R14, R14 ;  /* 0x0000000e0e0e7220 */ /* 0x000fca0000400000 */
[----:B------:R-:W-:-:S04]  /*0b80*/  FSETP.GTU.AND P0, PT, R11, R14, PT ;  /* 0x0000000e0b00720b */ /* 0x000fc80003f0c000 */
[----:B------:R-:W-:-:S05]  /*0b90*/  SEL R11, RZ, 0x1, P0 ;  /* 0x00000001ff0b7807 */ /* 0x000fca0000000000 */
[----:B------:R0:W-:Y:S04]  /*0ba0*/  STG.E.U8 desc[UR6][R8.64], R11 ;  /* 0x0000000b08007986 */ /* 0x0001e8000c101106 */
.L_x_13:
[----:B------:R-:W-:Y:S05]  /*0bb0*/  BSYNC.RECONVERGENT B1 ;  /* 0x0000000000017941 */ /* 0x000fea0003800200 */
.L_x_12:
[----:B------:R-:W-:-:S07]  /*0bc0*/  IADD3 R5, PT, PT, R5, 0x1, RZ ;  /* 0x0000000105057810 */ /* 0x000fce0007ffe0ff */
.L_x_11:
[----:B------:R-:W-:Y:S05]  /*0bd0*/  BSYNC.RECONVERGENT B0 ;  /* 0x0000000000007941 */ /* 0x000fea0003800200 */
.L_x_10:
[----:B------:R-:W-:-:S13]  /*0be0*/  ISETP.GE.AND P0, PT, R5, UR8, PT ;  /* 0x0000000805007c0c */ /* 0x000fda000bf06270 */
[----:B------:R-:W-:Y:S05]  /*0bf0*/  @P0 EXIT ;  /* 0x000000000000094d */ /* 0x000fea0003800000 */
[C---:B------:R-:W-:Y:S01]  /*0c00*/  IADD3 R4, PT, PT, -R5.reuse, UR8, RZ ;  /* 0x0000000805047c10 */ /* 0x040fe2000fffe1ff */
[----:B------:R-:W1:Y:S01]  /*0c10*/  LDCU.64 UR4, c[0x0][0x390] ;  /* 0x00007200ff0477ac */ /* 0x000e620008000a00 */
[----:B0--3--:R-:W-:Y:S01]  /*0c20*/  IADD3 R9, PT, PT, R5, -UR8, RZ ;  /* 0x8000000805097c10 */ /* 0x009fe2000fffe0ff */
[----:B------:R-:W-:Y:S01]  /*0c30*/  BSSY.RECONVERGENT B0, `(.L_x_14) ;  /* 0x0000027000007945 */ /* 0x000fe20003800200 */
[----:B------:R-:W-:Y:S02]  /*0c40*/  LOP3.LUT P1, R8, R4, 0x3, RZ, 0xc0, !PT ;  /* 0x0000000304087812 */ /* 0x000fe4000782c0ff */
[----:B------:R-:W-:Y:S02]  /*0c50*/  ISETP.GT.U32.AND P0, PT, R9, -0x4, PT ;  /* 0xfffffffc0900780c */ /* 0x000fe40003f04070 */
[----:B------:R-:W-:-:S09]  /*0c60*/  MOV R9, R5 ;  /* 0x0000000500097202 */ /* 0x000fd20000000f00 */
[----:B------:R-:W-:Y:S05]  /*0c70*/  @!P1 BRA `(.L_x_15) ;  /* 0x0000000000889947 */ /* 0x000fea0003800000 */
[----:B--2---:R-:W-:Y:S01]  /*0c80*/  IMAD.WIDE.U32 R10, R5, 0x10, R6 ;  /* 0x00000010050a7825 */ /* 0x004fe200078e0006 */
[C---:B------:R-:W-:Y:S02]  /*0c90*/  IADD3 R9, PT, PT, R8.reuse, R5, RZ ;  /* 0x0000000508097210 */ /* 0x040fe40007ffe0ff */
[----:B------:R-:W-:Y:S02]  /*0ca0*/  IADD3 R8, PT, PT, -R8, RZ, RZ ;  /* 0x000000ff08087210 */ /* 0x000fe40007ffe1ff */
[----:B------:R-:W-:Y:S01]  /*0cb0*/  IADD3 R4, P1, PT, R10, 0x8, RZ ;  /* 0x000000080a047810 */ /* 0x000fe20007f3e0ff */
[----:B------:R-:W-:-:S03]  /*0cc0*/  IMAD R10, R0, UR8, R5 ;  /* 0x00000008000a7c24 */ /* 0x000fc6000f8e0205 */
[----:B------:R-:W-:-:S09]  /*0cd0*/  IADD3.X R15, PT, PT, RZ, R11, RZ, P1, !PT ;  /* 0x0000000bff0f7210 */ /* 0x000fd20000ffe4ff */
.L_x_16:
[----:B------:R-:W-:Y:S01]  /*0ce0*/  MOV R5, R15 ;  /* 0x0000000f00057202 */ /* 0x000fe20000000f00 */
[----:B0-----:R-:W2:Y:S04]  /*0cf0*/  LDG.E R13, desc[UR6][R2.64+0x4] ;  /* 0x00000406020d7981 */ /* 0x001ea8000c1e1900 */
[----:B------:R-:W2:Y:S04]  /*0d00*/  LDG.E R14, desc[UR6][R4.64+-0x4] ;  /* 0xfffffc06040e7981 */ /* 0x000ea8000c1e1900 */
[----:B------:R-:W3:Y:S04]  /*0d10*/  LDG.E R11, desc[UR6][R2.64] ;  /* 0x00000006020b7981 */ /* 0x000ee8000c1e1900 */
[----:B------:R-:W3:Y:S04]  /*0d20*/  LDG.E R12, desc[UR6][R4.64+-0x8] ;  /* 0xfffff806040c7981 */ /* 0x000ee8000c1e1900 */
[----:B------:R-:W4:Y:S04]  /*0d30*/  LDG.E R15, desc[UR6][R2.64+0x8] ;  /* 0x00000806020f7981 */ /* 0x000f28000c1e1900 */
[----:B------:R-:W5:Y:S04]  /*0d40*/  LDG.E R17, desc[UR6][R2.64+0xc] ;  /* 0x00000c0602117981 */ /* 0x000f68000c1e1900 */
[----:B------:R-:W4:Y:S04]  /*0d50*/  LDG.E R16, desc[UR6][R4.64] ;  /* 0x0000000604107981 */ /* 0x000f28000c1e1900 */
[----:B------:R-:W5:Y:S01]  /*0d60*/  LDG.E R18, desc[UR6][R4.64+0x4] ;  /* 0x0000040604127981 */ /* 0x000f62000c1e1900 */
[----:B------:R-:W-:Y:S01]  /*0d70*/  IADD3 R8, PT, PT, R8, 0x1, RZ ;  /* 0x0000000108087810 */ /* 0x000fe20007ffe0ff */
[----:B--2---:R-:W-:Y:S01]  /*0d80*/  FADD R13, R13, -R14 ;  /* 0x8000000e0d0d7221 */ /* 0x004fe20000000000 */
[----:B---3--:R-:W-:-:S03]  /*0d90*/  FADD R11, R11, -R12 ;  /* 0x8000000c0b0b7221 */ /* 0x008fc60000000000 */
[----:B------:R-:W-:-:S04]  /*0da0*/  FMUL R12, R13, R13 ;  /* 0x0000000d0d0c7220 */ /* 0x000fc80000400000 */
[----:B------:R-:W-:Y:S01]  /*0db0*/  FFMA R12, R11, R11, R12 ;  /* 0x0000000b0b0c7223 */ /* 0x000fe2000000000c */
[----:B----4-:R-:W-:Y:S01]  /*0dc0*/  FADD R15, R15, -R16 ;  /* 0x800000100f0f7221 */ /* 0x010fe20000000000 */
[----:B-----5:R-:W-:-:S03]  /*0dd0*/  FADD R17, R17, R18 ;  /* 0x0000001211117221 */ /* 0x020fc60000000000 */
[----:B------:R-:W-:Y:S01]  /*0de0*/  FFMA R15, R15, R15, R12 ;  /* 0x0000000f0f0f7223 */ /* 0x000fe2000000000c */
[----:B-1----:R-:W-:Y:S01]  /*0df0*/  IADD3 R12, P2, PT, R10, UR4, RZ ;  /* 0x000000040a0c7c10 */ /* 0x002fe2000ff5e0ff */
[----:B------:R-:W-:-:S03]  /*0e00*/  FMUL R14, R17, R17 ;  /* 0x00000011110e7220 */ /* 0x000fc60000400000 */
[----:B------:R-:W-:Y:S02]  /*0e10*/  LEA.HI.X.SX32 R13, R10, UR5, 0x1, P2 ;  /* 0x000000050a0d7c11 */ /* 0x000fe400090f0eff */
[----:B------:R-:W-:Y:S02]  /*0e20*/  IADD3 R4, P2, PT, R4, 0x10, RZ ;  /* 0x0000001004047810 */ /* 0x000fe40007f5e0ff */
[----:B------:R-:W-:Y:S02]  /*0e30*/  FSETP.GTU.AND P1, PT, R15, R14, PT ;  /* 0x0000000e0f00720b */ /* 0x000fe40003f2c000 */
[----:B------:R-:W-:Y:S02]  /*0e40*/  IADD3.X R15, PT, PT, RZ, R5, RZ, P2, !PT ;  /* 0x00000005ff0f7210 */ /* 0x000fe400017fe4ff */
[----:B------:R-:W-:Y:S02]  /*0e50*/  SEL R11, RZ, 0x1, P1 ;  /* 0x00000001ff0b7807 */ /* 0x000fe40000800000 */
[----:B------:R-:W-:-:S02]  /*0e60*/  ISETP.NE.AND P1, PT, R8, RZ, PT ;  /* 0x000000ff0800720c */ /* 0x000fc40003f25270 */
[----:B------:R-:W-:Y:S01]  /*0e70*/  IADD3 R10, PT, PT, R10, 0x1, RZ ;  /* 0x000000010a0a7810 */ /* 0x000fe20007ffe0ff */
[----:B------:R0:W-:Y:S10]  /*0e80*/  STG.E.U8 desc[UR6][R12.64], R11 ;  /* 0x0000000b0c007986 */ /* 0x0001f4000c101106 */
[----:B------:R-:W-:Y:S05]  /*0e90*/  @P1 BRA `(.L_x_16) ;  /* 0xfffffffc00901947 */ /* 0x000fea000383ffff */
.L_x_15:
[----:B-1----:R-:W-:Y:S05]  /*0ea0*/  BSYNC.RECONVERGENT B0 ;  /* 0x0000000000007941 */ /* 0x002fea0003800200 */
.L_x_14:
[----:B------:R-:W-:Y:S05]  /*0eb0*/  @P0 EXIT ;  /* 0x000000000000094d */ /* 0x000fea0003800000 */
[----:B------:R-:W-:-:S04]  /*0ec0*/  IMAD.WIDE.U32 R6, R9, 0x10, R6 ;  /* 0x0000001009067825 */ /* 0x000fc800078e0006 */
[----:B0-2---:R-:W-:Y:S01]  /*0ed0*/  IMAD R11, R0, UR8, R9 ;  /* 0x00000008000b7c24 */ /* 0x005fe2000f8e0209 */
[----:B------:R-:W-:Y:S02]  /*0ee0*/  IADD3 R4, P0, PT, R6, 0x20, RZ ;  /* 0x0000002006047810 */ /* 0x000fe40007f1e0ff */
[----:B------:R-:W-:Y:S02]  /*0ef0*/  IADD3 R9, PT, PT, R9, -UR8, RZ ;  /* 0x8000000809097c10 */ /* 0x000fe4000fffe0ff */
[----:B------:R-:W-:-:S09]  /*0f00*/  IADD3.X R5, PT, PT, RZ, R7, RZ, P0, !PT ;  /* 0x00000007ff057210 */ /* 0x000fd200007fe4ff */
.L_x_17:
[----:B------:R-:W2:Y:S01]  /*0f10*/  LDG.E R8, desc[UR6][R2.64+0x4] ;  /* 0x0000040602087981 */ /* 0x000ea2000c1e1900 */
[----:B0-----:R-:W0:Y:S03]  /*0f20*/  LDC.64 R6, c[0x0][0x390] ;  /* 0x0000e400ff067b82 */ /* 0x001e260000000a00 */
        /* <DEDUP_REMOVED lines=9> */
[----:B---3--:R-:W-:-:S03]  /*0fc0*/  FADD R0, R0, -R13 ;  /* 0x8000000d00007221 */ /* 0x008fc60000000000 */
[----:B------:R-:W-:-:S04]  /*0fd0*/  FMUL R13, R8, R8 ;  /* 0x00000008080d7220 */ /* 0x000fc80000400000 */
[----:B------:R-:W-:Y:S01]  /*0fe0*/  FFMA R13, R0, R0, R13 ;  /* 0x00000000000d7223 */ /* 0x000fe2000000000d */
[----:B------:R-:W-:-:S04]  /*0ff0*/  SHF.R.S32.HI R0, RZ, 0x1f, R11 ;  /* 0x0000001fff007819 */ /* 0x000fc8000001140b */
[----:B------:R-:W-:Y:S01]  /*1000*/  IADD3.X R7, PT, PT, R0, R7, RZ, P1, P2 ;  /* 0x0000000700077210 */ /* 0x000fe20000fe44ff */
        /* <DEDUP_REMOVED lines=70> */
[----:B------:R-:W-:Y:S05]  /*1470*/  EXIT ;  /* 0x000000000000794d */ /* 0x000fea0003800000 */
.L_x_18:
        /* <DEDUP_REMOVED lines=16> */
.L_x_57:


//--------------------- .text._Z20detectAABBCollisionsPK4AABBiPb --------------------------
	.section	.text._Z20detectAABBCollisionsPK4AABBiPb,"ax",@progbits
	.align	128
        .global         _Z20detectAABBCollisionsPK4AABBiPb
        .type           _Z20detectAABBCollisionsPK4AABBiPb,@function
        .size           _Z20detectAABBCollisionsPK4AABBiPb,(.L_x_58 - _Z20detectAABBCollisionsPK4AABBiPb)
        .other          _Z20detectAABBCollisionsPK4AABBiPb,@"STO_CUDA_ENTRY STV_DEFAULT"
_Z20detectAABBCollisionsPK4AABBiPb:
.text._Z20detectAABBCollisionsPK4AABBiPb:
        /* <DEDUP_REMOVED lines=11> */
[----:B------:R-:W-:Y:S01]  /*00b0*/  IMAD.MOV.U32 R3, RZ, RZ, RZ ;  /* 0x000000ffff037224 */ /* 0x000fe200078e00ff */
[----:B------:R-:W1:Y:S09]  /*00c0*/  LDCU.64 UR10, c[0x0][0x390] ;  /* 0x00007200ff0a77ac */ /* 0x000e720008000a00 */
[----:B------:R-:W-:Y:S05]  /*00d0*/  @!P0 BRA `(.L_x_20) ;  /* 0x0000000800dc8947 */ /* 0x000fea0003800000 */
[----:B------:R-:W2:Y:S01]  /*00e0*/  LDC.64 R4, c[0x0][0x380] ;  /* 0x0000e000ff047b82 */ /* 0x000ea20000000a00 */
[----:B------:R-:W-:Y:S01]  /*00f0*/  VIMNMX R2, PT, PT, R0, UR8, PT ;  /* 0x0000000800027c48 */ /* 0x000fe2000bfe0100 */
[----:B------:R-:W-:Y:S01]  /*0100*/  BSSY.RECONVERGENT B0, `(.L_x_21) ;  /* 0x0000087000007945 */ /* 0x000fe20003800200 */
[----:B------:R-:W-:Y:S02]  /*0110*/  IMAD.MOV.U32 R3, RZ, RZ, RZ ;  /* 0x000000ffff037224 */ /* 0x000fe400078e00ff */
[C---:B------:R-:W-:Y:S02]  /*0120*/  ISETP.GE.AND P0, PT, R2.reuse, 0x4, PT ;  /* 0x000000040200780c */ /* 0x040fe40003f06270 */
[----:B------:R-:W-:Y:S01]  /*0130*/  VIMNMX R8, PT, PT, R2, 0x1, !PT ;  /* 0x0000000102087848 */ /* 0x000fe20007fe0100 */
[----:B------:R-:W-:-:S03]  /*0140*/  IMAD R2, R0, UR8, RZ ;  /* 0x0000000800027c24 */ /* 0x000fc6000f8e02ff */
[----:B------:R-:W-:Y:S01]  /*0150*/  LOP3.LUT R10, R8, 0x3, RZ, 0xc0, !PT ;  /* 0x00000003080a7812 */ /* 0x000fe200078ec0ff */
[----:B--2---:R-:W-:-:S06]  /*0160*/  IMAD.WIDE.U32 R4, R0, 0x18, R4 ;  /* 0x0000001800047825 */ /* 0x004fcc00078e0004 */
[----:B------:R-:W-:Y:S05]  /*0170*/  @!P0 BRA `(.L_x_22) ;  /* 0x0000000400fc8947 */ /* 0x000fea0003800000 */
[----:B------:R-:W2:Y:S01]  /*0180*/  LDCU.64 UR4, c[0x0][0x380] ;  /* 0x00007000ff0477ac */ /* 0x000ea20008000a00 */
[----:B------:R-:W3:Y:S01]  /*0190*/  LDC.64 R6, c[0x0][0x390] ;  /* 0x0000e400ff067b82 */ /* 0x000ee20000000a00 */
[----:B------:R-:W-:Y:S01]  /*01a0*/  LOP3.LUT R3, R8, 0x7ffffffc, RZ, 0xc0, !PT ;  /* 0x7ffffffc08037812 */ /* 0x000fe200078ec0ff */
[----:B------:R-:W-:-:S04]  /*01b0*/  IMAD.MOV.U32 R11, RZ, RZ, R2 ;  /* 0x000000ffff0b7224 */ /* 0x000fc800078e0002 */
[----:B------:R-:W-:Y:S01]  /*01c0*/  IMAD.MOV R12, RZ, RZ, -R3 ;  /* 0x000000ffff0c7224 */ /* 0x000fe200078e0a03 */
[----:B--2---:R-:W-:-:S04]  /*01d0*/  UIADD3 UR4, UP0, UPT, UR4, 0x30, URZ ;  /* 0x0000003004047890 */ /* 0x004fc8000ff1e0ff */
[----:B------:R-:W-:Y:S02]  /*01e0*/  UIADD3.X UR5, UPT, UPT, URZ, UR5, URZ, UP0, !UPT ;  /* 0x00000005ff057290 */ /* 0x000fe400087fe4ff */
[----:B------:R-:W-:-:S04]  /*01f0*/  IMAD.U32 R8, RZ, RZ, UR4 ;  /* 0x00000004ff087e24 */ /* 0x000fc8000f8e00ff */
[----:B------:R-:W-:-:S07]  /*0200*/  IMAD.U32 R9, RZ, RZ, UR5 ;  /* 0x00000005ff097e24 */ /* 0x000fce000f8e00ff */
.L_x_31:
[----:B0-2---:R-:W2:Y:S04]  /*0210*/  LDG.E R13, desc[UR6][R4.64] ;  /* 0x00000006040d7981 */ /* 0x005ea8000c1e1900 */
[----:B------:R-:W2:Y:S01]  /*0220*/  LDG.E R14, desc[UR6][R8.64+-0x24] ;  /* 0xffffdc06080e7981 */ /* 0x000ea2000c1e1900 */
[----:B------:R-:W-:Y:S01]  /*0230*/  VIADD R12, R12, 0x4 ;  /* 0x000000040c0c7836 */ /* 0x000fe20000000000 */
[----:B------:R-:W-:Y:S01]  /*0240*/  BSSY.RECONVERGENT B2, `(.L_x_23) ;  /* 0x0000017000027945 */ /* 0x000fe20003800200 */
[----:B------:R-:W-:-:S03]  /*0250*/  PLOP3.LUT P1, PT, PT, PT, PT, 0x8, 0x80 ;  /* 0x000000000080781c */ /* 0x000fc60003f2e170 */
[----:B------:R-:W-:Y:S02]  /*0260*/  ISETP.NE.AND P0, PT, R12, RZ, PT ;  /* 0x000000ff0c00720c */ /* 0x000fe40003f05270 */
[----:B--2---:R-:W-:-:S13]  /*0270*/  FSETP.GTU.AND P2, PT, R13, R14, PT ;  /* 0x0000000e0d00720b */ /* 0x004fda0003f4c000 */
[----:B------:R-:W-:Y:S05]  /*0280*/  @P2 BRA `(.L_x_24) ;  /* 0x0000000000482947 */ /* 0x000fea0003800000 */
[----:B------:R-:W2:Y:S04]  /*0290*/  LDG.E R13, desc[UR6][R4.64+0xc] ;  /* 0x00000c06040d7981 */ /* 0x000ea8000c1e1900 */
[----:B------:R-:W2:Y:S02]  /*02a0*/  LDG.E R14, desc[UR6][R8.64+-0x30] ;  /* 0xffffd006080e7981 */ /* 0x000ea4000c1e1900 */
[----:B--2---:R-:W-:-:S13]  /*02b0*/  FSETP.GE.AND P2, PT, R13, R14, PT ;  /* 0x0000000e0d00720b */ /* 0x004fda0003f46000 */
[----:B------:R-:W-:Y:S05]  /*02c0*/  @!P2 BRA `(.L_x_24) ;  /* 0x000000000038a947 */ /* 0x000fea0003800000 */
[----:B------:R-:W2:Y:S04]  /*02d0*/  LDG.E R13, desc[UR6][R4.64+0x4] ;  /* 0x00000406040d7981 */ /* 0x000ea8000c1e1900 */
[----:B------:R-:W2:Y:S02]  /*02e0*/  LDG.E R14, desc[UR6][R8.64+-0x20] ;  /* 0xffffe006080e7981 */ /* 0x000ea4000c1e1900 */
        /* <DEDUP_REMOVED lines=9> */
[----:B------:R-:W2:Y:S04]  /*0380*/  @!P2 LDG.E R13, desc[UR6][R4.64+0x14] ;  /* 0x00001406040da981 */ /* 0x000ea8000c1e1900 */
[----:B------:R-:W2:Y:S02]  /*0390*/  @!P2 LDG.E R14, desc[UR6][R8.64+-0x28] ;  /* 0xffffd806080ea981 */ /* 0x000ea4000c1e1900 */
[----:B--2---:R-:W-:-:S13]  /*03a0*/  @!P2 FSETP.GE.AND P1, PT, R13, R14, PT ;  /* 0x0000000e0d00a20b */ /* 0x004fda0003f26000 */
.L_x_24:
[----:B-1----:R-:W-:Y:S05]  /*03b0*/  BSYNC.RECONVERGENT B2 ;  /* 0x0000000000027941 */ /* 0x002fea0003800200 */
.L_x_23:
[----:B------:R-:W-:Y:S02]  /*03c0*/  SHF.R.S32.HI R16, RZ, 0x1f, R11 ;  /* 0x0000001fff107819 */ /* 0x000fe4000001140b */
[----:B---3--:R-:W-:Y:S02]  /*03d0*/  IADD3 R14, P2, P3, R11, 0x3, R6 ;  /* 0x000000030b0e7810 */ /* 0x008fe40007b5e006 */
[----:B------:R-:W-:Y:S02]  /*03e0*/  SEL R13, RZ, 0x1, !P1 ;  /* 0x00000001ff0d7807 */ /* 0x000fe40004800000 */
[----:B------:R-:W-:-:S05]  /*03f0*/  IADD3.X R15, PT, PT, R16, R7, RZ, P2, P3 ;  /* 0x00000007100f7210 */ /* 0x000fca00017e64ff */
[----:B------:R0:W-:Y:S04]  /*0400*/  STG.E.U8 desc[UR6][R14.64+-0x3], R13 ;  /* 0xfffffd0d0e007986 */ /* 0x0001e8000c101106 */
[----:B------:R-:W2:Y:S04]  /*0410*/  LDG.E R16, desc[UR6][R4.64] ;  /* 0x0000000604107981 */ /* 0x000ea8000c1e1900 */
[----:B------:R-:W2:Y:S01]  /*0420*/  LDG.E R17, desc[UR6][R8.64+-0xc] ;  /* 0xfffff40608117981 */ /* 0x000ea2000c1e1900 */
[----:B------:R-:W-:Y:S01]  /*0430*/  BSSY.RECONVERGENT B2, `(.L_x_25) ;  /* 0x0000016000027945 */ /* 0x000fe20003800200 */
[----:B------:R-:W-:-:S02]  /*0440*/  PLOP3.LUT P1, PT, PT, PT, PT, 0x8, 0x80 ;  /* 0x000000000080781c */ /* 0x000fc40003f2e170 */
[----:B--2---:R-:W-:-:S13]  /*0450*/  FSETP.GTU.AND P2, PT, R16, R17, PT ;  /* 0x000000111000720b */ /* 0x004fda0003f4c000 */
[----:B0-----:R-:W-:Y:S05]  /*0460*/  @P2 BRA `(.L_x_26) ;  /* 0x0000000000482947 */ /* 0x001fea0003800000 */
        /* <DEDUP_REMOVED lines=18> */
.L_x_26:
[----:B------:R-:W-:Y:S05]  /*0590*/  BSYNC.RECONVERGENT B2 ;  /* 0x0000000000027941 */ /* 0x000fea0003800200 */
.L_x_25:
[----:B------:R-:W-:-:S05]  /*05a0*/  SEL R13, RZ, 0x1, !P1 ;  /* 0x00000001ff0d7807 */ /* 0x000fca0004800000 */
        /* <DEDUP_REMOVED lines=25> */
.L_x_28:
[----:B------:R-:W-:Y:S05]  /*0740*/  BSYNC.RECONVERGENT B2 ;  /* 0x0000000000027941 */ /* 0x000fea0003800200 */
.L_x_27:
        /* <DEDUP_REMOVED lines=27> */
.L_x_30:
[----:B------:R-:W-:Y:S05]  /*0900*/  BSYNC.RECONVERGENT B2 ;  /* 0x0000000000027941 */ /* 0x000fea0003800200 */
.L_x_29:
[----:B------:R-:W-:Y:S01]  /*0910*/  SEL R13, RZ, 0x1, !P1 ;  /* 0x00000001ff0d7807 */ /* 0x000fe20004800000 */
[----:B------:R-:W-:Y:S01]  /*0920*/  VIADD R11, R11, 0x4 ;  /* 0x000000040b0b7836 */ /* 0x000fe20000000000 */
[----:B------:R-:W-:-:S03]  /*0930*/  IADD3 R8, P1, PT, R8, 0x60, RZ ;  /* 0x0000006008087810 */ /* 0x000fc60007f3e0ff */
[----:B------:R2:W-:Y:S02]  /*0940*/  STG.E.U8 desc[UR6][R14.64], R13 ;  /* 0x0000000d0e007986 */ /* 0x0005e4000c101106 */
[----:B------:R-:W-:Y:S01]  /*0950*/  IMAD.X R9, RZ, RZ, R9, P1 ;  /* 0x000000ffff097224 */ /* 0x000fe200008e0609 */
[----:B------:R-:W-:Y:S07]  /*0960*/  @P0 BRA `(.L_x_31) ;  /* 0xfffffff800280947 */ /* 0x000fee000383ffff */
.L_x_22:
[----:B01----:R-:W-:Y:S05]  /*0970*/  BSYNC.RECONVERGENT B0 ;  /* 0x0000000000007941 */ /* 0x003fea0003800200 */
.L_x_21:
[----:B------:R-:W-:-:S13]  /*0980*/  ISETP.NE.AND P0, PT, R10, RZ, PT ;  /* 0x000000ff0a00720c */ /* 0x000fda0003f05270 */
[----:B------:R-:W-:Y:S05]  /*0990*/  @!P0 BRA `(.L_x_20) ;  /* 0x0000000000ac8947 */ /* 0x000fea0003800000 */
[----:B------:R-:W0:Y:S01]  /*09a0*/  LDC.64 R6, c[0x0][0x380] ;  /* 0x0000e000ff067b82 */ /* 0x000e220000000a00 */
[C---:B------:R-:W-:Y:S02]  /*09b0*/  IMAD.IADD R2, R3.reuse, 0x1, R2 ;  /* 0x0000000103027824 */ /* 0x040fe400078e0202 */
[----:B------:R-:W-:Y:S02]  /*09c0*/  IMAD.MOV R11, RZ, RZ, -R10 ;  /* 0x000000ffff0b7224 */ /* 0x000fe400078e0a0a */
[----:B0-----:R-:W-:-:S04]  /*09d0*/  IMAD.WIDE.U32 R6, R3, 0x18, R6 ;  /* 0x0000001803067825 */ /* 0x001fc800078e0006 */
[----:B------:R-:W-:Y:S01]  /*09e0*/  IMAD.IADD R3, R3, 0x1, R10 ;  /* 0x0000000103037824 */ /* 0x000fe200078e020a */
[----:B------:R-:W-:-:S05]  /*09f0*/  IADD3 R6, P0, PT, R6, 0xc, RZ ;  /* 0x0000000c06067810 */ /* 0x000fca0007f1e0ff */
[----:B------:R-:W-:-:S08]  /*0a00*/  IMAD.X R7, RZ, RZ, R7, P0 ;  /* 0x000000ffff077224 */ /* 0x000fd000000e0607 */
.L_x_34:
[----:B---3--:R-:W3:Y:S04]  /*0a10*/  LDG.E R8, desc[UR6][R4.64] ;  /* 0x0000000604087981 */ /* 0x008ee8000c1e1900 */
[----:B------:R-:W3:Y:S01]  /*0a20*/  LDG.E R9, desc[UR6][R6.64] ;  /* 0x0000000606097981 */ /* 0x000ee2000c1e1900 */
[----:B------:R-:W-:Y:S01]  /*0a30*/  BSSY.RECONVERGENT B0, `(.L_x_32) ;  /* 0x0000017000007945 */ /* 0x000fe20003800200 */
[----:B------:R-:W-:Y:S02]  /*0a40*/  PLOP3.LUT P0, PT, PT, PT, PT, 0x8, 0x80 ;  /* 0x000000000080781c */ /* 0x000fe40003f0e170 */
[----:B---3--:R-:W-:-:S13]  /*0a50*/  FSETP.GTU.AND P1, PT, R8, R9, PT ;  /* 0x000000090800720b */ /* 0x008fda0003f2c000 */
[----:B------:R-:W-:Y:S05]  /*0a60*/  @P1 BRA `(.L_x_33) ;  /* 0x00000000004c1947 */ /* 0x000fea0003800000 */
[----:B------:R-:W3:Y:S04]  /*0a70*/  LDG.E R8, desc[UR6][R4.64+0xc] ;  /* 0x00000c0604087981 */ /* 0x000ee8000c1e1900 */
[----:B------:R-:W3:Y:S02]  /*0a80*/  LDG.E R9, desc[UR6][R6.64+-0xc] ;  /* 0xfffff40606097981 */ /* 0x000ee4000c1e1900 */
[----:B---3--:R-:W-:-:S13]  /*0a90*/  FSETP.GE.AND P1, PT, R8, R9, PT ;  /* 0x000000090800720b */ /* 0x008fda0003f26000 */
[----:B------:R-:W-:Y:S05]  /*0aa0*/  @!P1 BRA `(.L_x_33) ;  /* 0x00000000003c9947 */ /* 0x000fea0003800000 */
[----:B------:R-:W3:Y:S04]  /*0ab0*/  LDG.E R8, desc[UR6][R4.64+0x4] ;  /* 0x0000040604087981 */ /* 0x000ee8000c1e1900 */
[----:B------:R-:W3:Y:S02]  /*0ac0*/  LDG.E R9, desc[UR6][R6.64+0x4] ;  /* 0x0000040606097981 */ /* 0x000ee4000c1e1900 */
        /* <DEDUP_REMOVED lines=13> */
.L_x_33:
[----:B------:R-:W-:Y:S05]  /*0ba0*/  BSYNC.RECONVERGENT B0 ;  /* 0x0000000000007941 */ /* 0x000fea0003800200 */
.L_x_32:
[C---:B------:R-:W-:Y:S01]  /*0bb0*/  IADD3 R8, P1, PT, R2.reuse, UR10, RZ ;  /* 0x0000000a02087c10 */ /* 0x040fe2000ff3e0ff */
[----:B------:R-:W-:Y:S01]  /*0bc0*/  VIADD R11, R11, 0x1 ;  /* 0x000000010b0b7836 */ /* 0x000fe20000000000 */
[----:B--2---:R-:W-:Y:S02]  /*0bd0*/  SEL R13, RZ, 0x1, !P0 ;  /* 0x00000001ff0d7807 */ /* 0x004fe40004000000 */
[C---:B------:R-:W-:Y:S01]  /*0be0*/  LEA.HI.X.SX32 R9, R2.reuse, UR11, 0x1, P1 ;  /* 0x0000000b02097c11 */ /* 0x040fe200088f0eff */
[----:B------:R-:W-:Y:S01]  /*0bf0*/  VIADD R2, R2, 0x1 ;  /* 0x0000000102027836 */ /* 0x000fe20000000000 */
[----:B------:R-:W-:Y:S02]  /*0c00*/  ISETP.NE.AND P0, PT, R11, RZ, PT ;  /* 0x000000ff0b00720c */ /* 0x000fe40003f05270 */
[----:B------:R-:W-:Y:S01]  /*0c10*/  IADD3 R6, P1, PT, R6, 0x18, RZ ;  /* 0x0000001806067810 */ /* 0x000fe20007f3e0ff */
[----:B------:R3:W-:Y:S04]  /*0c20*/  STG.E.U8 desc[UR6][R8.64], R13 ;  /* 0x0000000d08007986 */ /* 0x0007e8000c101106 */
[----:B------:R-:W-:-:S06]  /*0c30*/  IMAD.X R7, RZ, RZ, R7, P1 ;  /* 0x000000ffff077224 */ /* 0x000fcc00008e0607 */
[----:B------:R-:W-:Y:S05]  /*0c40*/  @P0 BRA `(.L_x_34) ;  /* 0xfffffffc00700947 */ /* 0x000fea000383ffff */
.L_x_20:
[----:B01----:R-:W-:Y:S05]  /*0c50*/  BSYNC.RECONVERGENT B1 ;  /* 0x0000000000017941 */ /* 0x003fea0003800200 */
.L_x_19:
[----:B------:R-:W0:Y:S01]  /*0c60*/  LDCU UR4, c[0x0][0x388] ;  /* 0x00007100ff0477ac */ /* 0x000e220008000800 */
[----:B------:R-:W1:Y:S01]  /*0c70*/  LDC.64 R6, c[0x0][0x380] ;  /* 0x0000e000ff067b82 */ /* 0x000e620000000a00 */
[----:B------:R-:W-:Y:S01]  /*0c80*/  BSSY.RECONVERGENT B0, `(.L_x_35) ;  /* 0x000002a000007945 */ /* 0x000fe20003800200 */
[----:B0-----:R-:W-:Y:S01]  /*0c90*/  ISETP.GE.AND P0, PT, R3, UR4, PT ;  /* 0x0000000403007c0c */ /* 0x001fe2000bf06270 */
[----:B-1----:R-:W-:-:S12]  /*0ca0*/  IMAD.WIDE R4, R0, 0x18, R6 ;  /* 0x0000001800047825 */ /* 0x002fd800078e0206 */
[----:B------:R-:W-:Y:S05]  /*0cb0*/  @P0 BRA `(.L_x_36) ;  /* 0x0000000000980947 */ /* 0x000fea0003800000 */
[----:B------:R-:W-:Y:S01]  /*0cc0*/  ISETP.NE.AND P0, PT, R0, R3, PT ;  /* 0x000000030000720c */ /* 0x000fe20003f05270 */
[----:B------:R-:W-:-:S12]  /*0cd0*/  BSSY.RECONVERGENT B1, `(.L_x_37) ;  /* 0x0000023000017945 */ /* 0x000fd80003800200 */
[----:B------:R-:W-:Y:S05]  /*0ce0*/  @!P0 BRA `(.L_x_38) ;  /* 0x0000000000848947 */ /* 0x000fea0003800000 */
[----:B---3--:R-:W-:Y:S01]  /*0cf0*/  IMAD.WIDE.U32 R8, R3, 0x18, R6 ;  /* 0x0000001803087825 */ /* 0x008fe200078e0006 */
[----:B------:R-:W3:Y:S04]  /*0d00*/  LDG.E R2, desc[UR6][R4.64] ;  /* 0x0000000604027981 */ /* 0x000ee8000c1e1900 */
        /* <DEDUP_REMOVED lines=24> */
.L_x_40:
[----:B------:R-:W-:Y:S05]  /*0e90*/  BSYNC.RECONVERGENT B2 ;  /* 0x0000000000027941 */ /* 0x000fea0003800200 */
.L_x_39:
[----:B------:R-:W0:Y:S01]  /*0ea0*/  LDCU.64 UR8, c[0x0][0x390] ;  /* 0x00007200ff0877ac */ /* 0x000e220008000a00 */
[----:B------:R-:W-:Y:S01]  /*0eb0*/  IMAD R2, R0, UR4, R3 ;  /* 0x0000000400027c24 */ /* 0x000fe2000f8e0203 */
[----:B------:R-:W-:-:S04]  /*0ec0*/  SEL R11, RZ, 0x1, !P0 ;  /* 0x00000001ff0b7807 */ /* 0x000fc80004000000 */
[----:B0-----:R-:W-:-:S04]  /*0ed0*/  IADD3 R8, P1, PT, R2, UR8, RZ ;  /* 0x0000000802087c10 */ /* 0x001fc8000ff3e0ff */
[----:B------:R-:W-:-:S05]  /*0ee0*/  LEA.HI.X.SX32 R9, R2, UR9, 0x1, P1 ;  /* 0x0000000902097c11 */ /* 0x000fca00088f0eff */
[----:B------:R0:W-:Y:S04]  /*0ef0*/  STG.E.U8 desc[UR6][R8.64], R11 ;  /* 0x0000000b08007986 */ /* 0x0001e8000c101106 */
.L_x_38:
[----:B------:R-:W-:Y:S05]  /*0f00*/  BSYNC.RECONVERGENT B1 ;  /* 0x0000000000017941 */ /* 0x000fea0003800200 */
.L_x_37:
[----:B------:R-:W-:-:S07]  /*0f10*/  VIADD R3, R3, 0x1 ;  /* 0x0000000103037836 */ /* 0x000fce0000000000 */
.L_x_36:
[----:B------:R-:W-:Y:S05]  /*0f20*/  BSYNC.RECONVERGENT B0 ;  /* 0x0000000000007941 */ /* 0x000fea0003800200 */
.L_x_35:
[----:B------:R-:W-:-:S13]  /*0f30*/  ISETP.GE.AND P0, PT, R3, UR4, PT ;  /* 0x0000000403007c0c */ /* 0x000fda000bf06270 */
[----:B------:R-:W-:Y:S05]  /*0f40*/  @P0 EXIT ;  /* 0x000000000000094d */ /* 0x000fea0003800000 */
[----:B------:R-:W-:Y:S01]  /*0f50*/  IADD3 R2, PT, PT, -R3, UR4, RZ ;  /* 0x0000000403027c10 */ /* 0x000fe2000fffe1ff */
[----:B------:R-:W1:Y:S01]  /*0f60*/  LDCU.64 UR8, c[0x0][0x390] ;  /* 0x00007200ff0877ac */ /* 0x000e620008000a00 */
[----:B------:R-:W-:Y:S01]  /*0f70*/  BSSY.RECONVERGENT B0, `(.L_x_41) ;  /* 0x000002e000007945 */ /* 0x000fe20003800200 */
[----:B0--3--:R-:W-:Y:S01]  /*0f80*/  IMAD.MOV.U32 R9, RZ, RZ, R3 ;  /* 0x000000ffff097224 */ /* 0x009fe200078e0003 */
[----:B------:R-:W-:-:S13]  /*0f90*/  LOP3.LUT P0, R2, R2, 0x3, RZ, 0xc0, !PT ;  /* 0x0000000302027812 */ /* 0x000fda000780c0ff */
[----:B------:R-:W-:Y:S05]  /*0fa0*/  @!P0 BRA `(.L_x_42) ;  /* 0x0000000000a88947 */ /* 0x000fea0003800000 */
[----:B------:R-:W-:-:S04]  /*0fb0*/  IMAD.WIDE.U32 R6, R3, 0x18, R6 ;  /* 0x0000001803067825 */ /* 0x000fc800078e0006 */
[--C-:B------:R-:W-:Y:S01]  /*0fc0*/  IMAD.IADD R9, R2, 0x1, R3.reuse ;  /* 0x0000000102097824 */ /* 0x100fe200078e0203 */
[----:B------:R-:W-:Y:S01]  /*0fd0*/  IADD3 R6, P0, PT, R6, 0xc, RZ ;  /* 0x0000000c06067810 */ /* 0x000fe20007f1e0ff */
[----:B------:R-:W-:Y:S02]  /*0fe0*/  IMAD.MOV R8, RZ, RZ, -R2 ;  /* 0x000000ffff087224 */ /* 0x000fe400078e0a02 */
[----:B------:R-:W-:Y:S02]  /*0ff0*/  IMAD R2, R0, UR4, R3 ;  /* 0x0000000400027c24 */ /* 0x000fe4000f8e0203 */
[----:B------:R-:W-:-:S08]  /*1000*/  IMAD.X R7, RZ, RZ, R7, P0 ;  /* 0x000000ffff077224 */ /* 0x000fd000000e0607 */
.L_x_45:
[----:B0-----:R-:W3:Y:S04]  /*1010*/  LDG.E R10, desc[UR6][R4.64] ;  /* 0x00000006040a7981 */ /* 0x001ee8000c1e1900 */
        /* <DEDUP_REMOVED lines=24> */
.L_x_44:
[----:B-1----:R-:W-:Y:S05]  /*11a0*/  BSYNC.RECONVERGENT B1 ;  /* 0x0000000000017941 */ /* 0x002fea0003800200 */
.L_x_43:
[----:B------:R-:W-:Y:S01]  /*11b0*/  IADD3 R10, P1, PT, R2, UR8, RZ ;  /* 0x00000008020a7c10 */ /* 0x000fe2000ff3e0ff */
        /* <DEDUP_REMOVED lines=9> */
.L_x_42:
[----:B-1----:R-:W-:Y:S05]  /*1250*/  BSYNC.RECONVERGENT B0 ;  /* 0x0000000000007941 */ /* 0x002fea0003800200 */
.L_x_41:
[----:B------:R-:W1:Y:S02]  /*1260*/  LDCU UR5, c[0x0][0x388] ;  /* 0x00007100ff0577ac */ /* 0x000e640008000800 */
[----:B-1----:R-:W-:-:S05]  /*1270*/  VIADD R2, R3, -UR5 ;  /* 0x8000000503027c36 */ /* 0x002fca0008000000 */
[----:B------:R-:W-:-:S13]  /*1280*/  ISETP.GT.U32.AND P0, PT, R2, -0x4, PT ;  /* 0xfffffffc0200780c */ /* 0x000fda0003f04070 */
[----:B------:R-:W-:Y:S05]  /*1290*/  @P0 EXIT ;  /* 0x000000000000094d */ /* 0x000fea0003800000 */
[----:B------:R-:W1:Y:S01]  /*12a0*/  LDC.64 R6, c[0x0][0x380] ;  /* 0x0000e000ff067b82 */ /* 0x000e620000000a00 */
[----:B0-----:R-:W-:-:S07]  /*12b0*/  IMAD R11, R0, UR5, R9 ;  /* 0x00000005000b7c24 */ /* 0x001fce000f8e0209 */
[----:B------:R-:W0:Y:S01]  /*12c0*/  LDC.64 R2, c[0x0][0x390] ;  /* 0x0000e400ff027b82 */ /* 0x000e220000000a00 */
[----:B-1----:R-:W-:-:S04]  /*12d0*/  IMAD.WIDE.U32 R6, R9, 0x18, R6 ;  /* 0x0000001809067825 */ /* 0x002fc800078e0006 */
[----:B------:R-:W-:Y:S01]  /*12e0*/  VIADD R9, R9, -UR5 ;  /* 0x8000000509097c36 */ /* 0x000fe20008000000 */
[----:B------:R-:W-:-:S05]  /*12f0*/  IADD3 R6, P0, PT, R6, 0x30, RZ ;  /* 0x0000003006067810 */ /* 0x000fca0007f1e0ff */
[----:B0-----:R-:W-:-:S08]  /*1300*/  IMAD.X R7, RZ, RZ, R7, P0 ;  /* 0x000000ffff077224 */ /* 0x001fd000000e0607 */
.L_x_54:
[----:B------:R-:W3:Y:S04]  /*1310*/  LDG.E R0, desc[UR6][R4.64] ;  /* 0x0000000604007981 */ /* 0x000ee8000c1e1900 */
[----:B0-2---:R-:W3:Y:S01]  /*1320*/  LDG.E R13, desc[UR6][R6.64+-0x24] ;  /* 0xffffdc06060d7981 */ /* 0x005ee2000c1e1900 */
[----:B------:R-:W-:Y:S01]  /*1330*/  VIADD R9, R9, 0x4 ;  /* 0x0000000409097836 */ /* 0x000fe20000000000 */
[----:B------:R-:W-:Y:S01]  /*1340*/  BSSY.RECONVERGENT B0, `(.L_x_46) ;  /* 0x0000017000007945 */ /* 0x000fe20003800200 */
[----:B------:R-:W-:-:S03]  /*1350*/  PLOP3.LUT P1, PT, PT, PT, PT, 0x8, 0x80 ;  /* 0x000000000080781c */ /* 0x000fc60003f2e170 */
[----:B------:R-:W-:Y:S02]  /*1360*/  ISETP.NE.AND P0, PT, R9, RZ, PT ;  /* 0x000000ff0900720c */ /* 0x000fe40003f05270 */
[----:B---3--:R-:W-:-:S13]  /*1370*/  FSETP.GTU.AND P2, PT, R0, R13, PT ;  /* 0x0000000d0000720b */ /* 0x008fda0003f4c000 */
        /* <DEDUP_REMOVED lines=19> */
.L_x_47:
[----:B------:R-:W-:Y:S05]  /*14b0*/  BSYNC.RECONVERGENT B0 ;  /* 0x0000000000007941 */ /* 0x000fea0003800200 */
.L_x_46:
[----:B------:R-:W-:Y:S02]  /*14c0*/  SHF.R.S32.HI R0, RZ, 0x1f, R11 ;  /* 0x0000001fff007819 */ /* 0x000fe4000001140b */
[----:B------:R-:W-:Y:S02]  /*14d0*/  IADD3 R12, P2, P3, R11, 0x3, R2 ;  /* 0x000000030b0c7810 */ /* 0x000fe40007b5e002 */
        /* <DEDUP_REMOVED lines=27> */
.L_x_49:
[----:B------:R-:W-:Y:S05]  /*1690*/  BSYNC.RECONVERGENT B0 ;  /* 0x0000000000007941 */ /* 0x000fea0003800200 */
.L_x_48:
        /* <DEDUP_REMOVED lines=26> */
.L_x_51:
[----:B------:R-:W-:Y:S05]  /*1840*/  BSYNC.RECONVERGENT B0 ;  /* 0x0000000000007941 */ /* 0x000fea0003800200 */
.L_x_50:
        /* <DEDUP_REMOVED lines=27> */
.L_x_53:
[----:B------:R-:W-:Y:S05]  /*1a00*/  BSYNC.RECONVERGENT B0 ;  /* 0x0000000000007941 */ /* 0x000fea0003800200 */
.L_x_52:
[----:B------:R-:W-:Y:S01]  /*1a10*/  SEL R15, RZ, 0x1, !P1 ;  /* 0x00000001ff0f7807 */ /* 0x000fe20004800000 */
[----:B------:R-:W-:Y:S01]  /*1a20*/  VIADD R11, R11, 0x4 ;  /* 0x000000040b0b7836 */ /* 0x000fe20000000000 */
[----:B------:R-:W-:-:S03]  /*1a30*/  IADD3 R6, P1, PT, R6, 0x60, RZ ;  /* 0x0000006006067810 */ /* 0x000fc60007f3e0ff */
[----:B------:R0:W-:Y:S02]  /*1a40*/  STG.E.U8 desc[UR6][R12.64], R15 ;  /* 0x0000000f0c007986 */ /* 0x0001e4000c101106 */
[----:B------:R-:W-:Y:S01]  /*1a50*/  IMAD.X R7, RZ, RZ, R7, P1 ;  /* 0x000000ffff077224 */ /* 0x000fe200008e0607 */
[----:B------:R-:W-:Y:S07]  /*1a60*/  @P0 BRA `(.L_x_54) ;  /* 0xfffffff800280947 */ /* 0x000fee000383ffff */
[----:B------:R-:W-:Y:S05]  /*1a70*/  EXIT ;  /* 0x000000000000794d */ /* 0x000fea0003800000 */
.L_x_55:
        /* <DEDUP_REMOVED lines=16> */
.L_x_58:


//--------------------- .nv.shared.reserved.0     --------------------------
	.section	.nv.shared.reserved.0,"aw",@nobits
	.weak		__nv_reservedSMEM_offset_0_alias
	.size		__nv_reservedSMEM_offset_0_alias, 0, 64
	.other		__nv_reservedSMEM_offset_0_alias,@"STO_CUDA_RESERVED_SHARED STV_DEFAULT"
__nv_reservedSMEM_offset_0_alias:
	.zero		0
	.zero		64


//--------------------- .nv.constant0._Z26detectAABBSphereCollisionsPK4AABBiPK6SphereiPb --------------------------
	.section	.nv.constant0._Z26detectAABBSphereCollisionsPK4AABBiPK6SphereiPb,"a",@progbits
	.sectionflags	@""
	.align	4
.nv.constant0._Z26detectAABBSphereCollisionsPK4AABBiPK6SphereiPb:
	.zero		936


//--------------------- .nv.constant0._Z22detectSphereCollisionsPK6SphereiPb --------------------------
	.section	.nv.constant0._Z22detectSphereCollisionsPK6SphereiPb,"a",@progbits
	.sectionflags	@""
	.align	4
.nv.constant0._Z22detectSphereCollisionsPK6SphereiPb:
	.zero		920


//--------------------- .nv.constant0._Z20detectAABBCollisionsPK4AABBiPb --------------------------
	.section	.nv.constant0._Z20detectAABBCollisionsPK4AABBiPb,"a",@progbits
	.sectionflags	@""
	.align	4
.nv.constant0._Z20detectAABBCollisionsPK4AABBiPb:
	.zero		920


//--------------------- SYMBOLS --------------------------

	.type		.nv.reservedSmem.offset0,@object
	.size		.nv.reservedSmem.offset0,0x4
